	.target	sm_100a

	.elftype	@"ET_EXEC"


//--------------------- .note.nv.tkinfo           --------------------------
	.section	.note.nv.tkinfo,"",@"SHT_NOTE"
	.sectionflags	@"SHF_NOTE_NV_TKINFO"
	.tkinfo
        /*0018*/ 	.word	0x00000002
        /*0030*/ 	.string	""
        /*0030*/ 	.string	"ptxas"
        /*0030*/ 	.string	"Cuda compilation tools, release 13.0, V13.0.88"
        /*0030*/ 	.string	"Build cuda_13.0.r13.0/compiler.36424714_0"
        /*0030*/ 	.string	"-arch sm_100a -m 64 "



//--------------------- .note.nv.cuinfo           --------------------------
	.section	.note.nv.cuinfo,"",@"SHT_NOTE"
	.sectionflags	@"SHF_NOTE_NV_CUINFO"
        /*0018*/ 	.short	0x0002
        /*001a*/ 	.short	0x0064
        /*001c*/ 	.short	0x0082
	.zero		2


//--------------------- .nv.info                  --------------------------
	.section	.nv.info,"",@"SHT_CUDA_INFO"
	.align	4


	//----- nvinfo : EIATTR_REGCOUNT
	.align		4
        /*0000*/ 	.byte	0x04, 0x2f
        /*0002*/ 	.short	(.L_19 - .L_18)
	.align		4
.L_18:
        /*0004*/ 	.word	index@(_ZN7cutlass13device_kernelINS_4gemm6kernel13GemmUniversalIN4cute5tupleIJiiiiEEENS1_10collective13CollectiveMmaINS1_35MainloopSm100TmaUmmaWarpSpecializedILi7ELi2ELi4ENS5_IJNS4_1CILi1EEESB_SB_EEEEENS5_IJNSA_ILi64EEENSA_ILi128EEENSA_ILi32EEEEEEaNS5_IJlSB_lEEEaSI_NS4_8TiledMMAINS4_8MMA_AtomIJNS4_15SM100_MMA_S8_SSIaaiLi64ELi128ELNS4_4UMMA5MajorE0ELSN_0ELNSM_8SaturateE0EEEEEENS4_6LayoutISC_NS5_IJNSA_ILi0EEESS_SS_EEEEENS5_IJNS4_10UnderscoreESV_SV_EEEEENS4_13SM90_TMA_LOADENS4_14ComposedLayoutINS4_7SwizzleILi1ELi4ELi3EEENS4_18smem_ptr_flag_bitsILi8EEENSR_INS5_IJNSA_ILi8EEESG_EEENS5_IJSG_SB_EEEEEEEvNS4_8identityESY_S18_vS19_EENS_8epilogue10collective18CollectiveEpilogueINS1B_23Sm100TmaWarpSpecializedILi2ELi2ELi32ELb0ELb0EEEJSH_NS5_IJNSR_ISE_SB_EES1G_EEEaSI_aSI_NS1B_6fusion15FusionCallbacksIS1F_NS1I_17LinearCombinationIaiaiLNS_15FloatRoundStyleE2EEESH_S1H_JEEENS4_5SM1004TMEM4LOAD26SM100_TMEM_LOAD_16dp32b32xESY_NSZ_INS10_ILi2ELi4ELi3EEES13_NSR_INS5_IJS14_SE_EEENS5_IJSE_SB_EEEEEEENS4_39AutoVectorizingCopyWithAssumedAlignmentILi128EEENS4_14SM90_TMA_STOREES1W_S1Y_S1Y_EEEvvEEEEvNT_6ParamsE)
        /*0008*/ 	.word	0x0000007a


	//----- nvinfo : EIATTR_FRAME_SIZE
	.align		4
.L_19:
        /*000c*/ 	.byte	0x04, 0x11
        /*000e*/ 	.short	(.L_21 - .L_20)
	.align		4
.L_20:
        /*0010*/ 	.word	index@($__internal_2_$__cuda_sm10x_tcgen05_guardrail_trap_unallocated_columns_being_dealloced)
        /*0014*/ 	.word	0x00000000


	//----- nvinfo : EIATTR_FRAME_SIZE
	.align		4
.L_21:
        /*0018*/ 	.byte	0x04, 0x11
        /*001a*/ 	.short	(.L_23 - .L_22)
	.align		4
.L_22:
        /*001c*/ 	.word	index@($__internal_1_$__cuda_sm10x_tcgen05_guardrail_trap_phase_invalid_during_alloc)
        /*0020*/ 	.word	0x00000000


	//----- nvinfo : EIATTR_FRAME_SIZE
	.align		4
.L_23:
        /*0024*/ 	.byte	0x04, 0x11
        /*0026*/ 	.short	(.L_25 - .L_24)
	.align		4
.L_24:
        /*0028*/ 	.word	index@($__internal_0_$__cuda_sm10x_tcgen05_guardrail_trap_col_being_dealloced_not_returned_by_alloc)
        /*002c*/ 	.word	0x00000000


	//----- nvinfo : EIATTR_FRAME_SIZE
	.align		4
.L_25:
        /*0030*/ 	.byte	0x04, 0x11
        /*0032*/ 	.short	(.L_27 - .L_26)
	.align		4
.L_26:
        /*0034*/ 	.word	index@(_ZN7cutlass13device_kernelINS_4gemm6kernel13GemmUniversalIN4cute5tupleIJiiiiEEENS1_10collective13CollectiveMmaINS1_35MainloopSm100TmaUmmaWarpSpecializedILi7ELi2ELi4ENS5_IJNS4_1CILi1EEESB_SB_EEEEENS5_IJNSA_ILi64EEENSA_ILi128EEENSA_ILi32EEEEEEaNS5_IJlSB_lEEEaSI_NS4_8TiledMMAINS4_8MMA_AtomIJNS4_15SM100_MMA_S8_SSIaaiLi64ELi128ELNS4_4UMMA5MajorE0ELSN_0ELNSM_8SaturateE0EEEEEENS4_6LayoutISC_NS5_IJNSA_ILi0EEESS_SS_EEEEENS5_IJNS4_10UnderscoreESV_SV_EEEEENS4_13SM90_TMA_LOADENS4_14ComposedLayoutINS4_7SwizzleILi1ELi4ELi3EEENS4_18smem_ptr_flag_bitsILi8EEENSR_INS5_IJNSA_ILi8EEESG_EEENS5_IJSG_SB_EEEEEEEvNS4_8identityESY_S18_vS19_EENS_8epilogue10collective18CollectiveEpilogueINS1B_23Sm100TmaWarpSpecializedILi2ELi2ELi32ELb0ELb0EEEJSH_NS5_IJNSR_ISE_SB_EES1G_EEEaSI_aSI_NS1B_6fusion15FusionCallbacksIS1F_NS1I_17LinearCombinationIaiaiLNS_15FloatRoundStyleE2EEESH_S1H_JEEENS4_5SM1004TMEM4LOAD26SM100_TMEM_LOAD_16dp32b32xESY_NSZ_INS10_ILi2ELi4ELi3EEES13_NSR_INS5_IJS14_SE_EEENS5_IJSE_SB_EEEEEEENS4_39AutoVectorizingCopyWithAssumedAlignmentILi128EEENS4_14SM90_TMA_STOREES1W_S1Y_S1Y_EEEvvEEEEvNT_6ParamsE)
        /*0038*/ 	.word	0x00000000


	//----- nvinfo : EIATTR_MIN_STACK_SIZE
	.align		4
.L_27:
        /*003c*/ 	.byte	0x04, 0x12
        /*003e*/ 	.short	(.L_29 - .L_28)
	.align		4
.L_28:
        /*0040*/ 	.word	index@(_ZN7cutlass13device_kernelINS_4gemm6kernel13GemmUniversalIN4cute5tupleIJiiiiEEENS1_10collective13CollectiveMmaINS1_35MainloopSm100TmaUmmaWarpSpecializedILi7ELi2ELi4ENS5_IJNS4_1CILi1EEESB_SB_EEEEENS5_IJNSA_ILi64EEENSA_ILi128EEENSA_ILi32EEEEEEaNS5_IJlSB_lEEEaSI_NS4_8TiledMMAINS4_8MMA_AtomIJNS4_15SM100_MMA_S8_SSIaaiLi64ELi128ELNS4_4UMMA5MajorE0ELSN_0ELNSM_8SaturateE0EEEEEENS4_6LayoutISC_NS5_IJNSA_ILi0EEESS_SS_EEEEENS5_IJNS4_10UnderscoreESV_SV_EEEEENS4_13SM90_TMA_LOADENS4_14ComposedLayoutINS4_7SwizzleILi1ELi4ELi3EEENS4_18smem_ptr_flag_bitsILi8EEENSR_INS5_IJNSA_ILi8EEESG_EEENS5_IJSG_SB_EEEEEEEvNS4_8identityESY_S18_vS19_EENS_8epilogue10collective18CollectiveEpilogueINS1B_23Sm100TmaWarpSpecializedILi2ELi2ELi32ELb0ELb0EEEJSH_NS5_IJNSR_ISE_SB_EES1G_EEEaSI_aSI_NS1B_6fusion15FusionCallbacksIS1F_NS1I_17LinearCombinationIaiaiLNS_15FloatRoundStyleE2EEESH_S1H_JEEENS4_5SM1004TMEM4LOAD26SM100_TMEM_LOAD_16dp32b32xESY_NSZ_INS10_ILi2ELi4ELi3EEES13_NSR_INS5_IJS14_SE_EEENS5_IJSE_SB_EEEEEEENS4_39AutoVectorizingCopyWithAssumedAlignmentILi128EEENS4_14SM90_TMA_STOREES1W_S1Y_S1Y_EEEvvEEEEvNT_6ParamsE)
        /*0044*/ 	.word	0x00000000
.L_29:


//--------------------- .nv.compat                --------------------------
	.section	.nv.compat,"",@"SHT_CUDA_COMPAT_INFO"
	.align	4
        /*0000*/ 	.byte	0x02, 0x09, 0x01, 0x00, 0x02, 0x02, 0x03, 0x00, 0x02, 0x05, 0x06, 0x00, 0x03, 0x07, 0x01, 0x01
        /*0010*/ 	.byte	0x02, 0x03, 0x01, 0x00, 0x02, 0x06, 0x01, 0x00, 0x04, 0x0b, 0x08, 0x00, 0x01, 0x00, 0x00, 0x00
        /*0020*/ 	.byte	0x00, 0x00, 0x00, 0x00


//--------------------- .nv.info._ZN7cutlass13device_kernelINS_4gemm6kernel13GemmUniversalIN4cute5tupleIJiiiiEEENS1_10collective13CollectiveMmaINS1_35MainloopSm100TmaUmmaWarpSpecializedILi7ELi2ELi4ENS5_IJNS4_1CILi1EEESB_SB_EEEEENS5_IJNSA_ILi64EEENSA_ILi128EEENSA_ILi32EEEEEEaNS5_IJlSB_lEEEaSI_NS4_8TiledMMAINS4_8MMA_AtomIJNS4_15SM100_MMA_S8_SSIaaiLi64ELi128ELNS4_4UMMA5MajorE0ELSN_0ELNSM_8SaturateE0EEEEEENS4_6LayoutISC_NS5_IJNSA_ILi0EEESS_SS_EEEEENS5_IJNS4_10UnderscoreESV_SV_EEEEENS4_13SM90_TMA_LOADENS4_14ComposedLayoutINS4_7SwizzleILi1ELi4ELi3EEENS4_18smem_ptr_flag_bitsILi8EEENSR_INS5_IJNSA_ILi8EEESG_EEENS5_IJSG_SB_EEEEEEEvNS4_8identityESY_S18_vS19_EENS_8epilogue10collective18CollectiveEpilogueINS1B_23Sm100TmaWarpSpecializedILi2ELi2ELi32ELb0ELb0EEEJSH_NS5_IJNSR_ISE_SB_EES1G_EEEaSI_aSI_NS1B_6fusion15FusionCallbacksIS1F_NS1I_17LinearCombinationIaiaiLNS_15FloatRoundStyleE2EEESH_S1H_JEEENS4_5SM1004TMEM4LOAD26SM100_TMEM_LOAD_16dp32b32xESY_NSZ_INS10_ILi2ELi4ELi3EEES13_NSR_INS5_IJS14_SE_EEENS5_IJSE_SB_EEEEEEENS4_39AutoVectorizingCopyWithAssumedAlignmentILi128EEENS4_14SM90_TMA_STOREES1W_S1Y_S1Y_EEEvvEEEEvNT_6ParamsE --------------------------
	.section	.nv.info._ZN7cutlass13device_kernelINS_4gemm6kernel13GemmUniversalIN4cute5tupleIJiiiiEEENS1_10collective13CollectiveMmaINS1_35MainloopSm100TmaUmmaWarpSpecializedILi7ELi2ELi4ENS5_IJNS4_1CILi1EEESB_SB_EEEEENS5_IJNSA_ILi64EEENSA_ILi128EEENSA_ILi32EEEEEEaNS5_IJlSB_lEEEaSI_NS4_8TiledMMAINS4_8MMA_AtomIJNS4_15SM100_MMA_S8_SSIaaiLi64ELi128ELNS4_4UMMA5MajorE0ELSN_0ELNSM_8SaturateE0EEEEEENS4_6LayoutISC_NS5_IJNSA_ILi0EEESS_SS_EEEEENS5_IJNS4_10UnderscoreESV_SV_EEEEENS4_13SM90_TMA_LOADENS4_14ComposedLayoutINS4_7SwizzleILi1ELi4ELi3EEENS4_18smem_ptr_flag_bitsILi8EEENSR_INS5_IJNSA_ILi8EEESG_EEENS5_IJSG_SB_EEEEEEEvNS4_8identityESY_S18_vS19_EENS_8epilogue10collective18CollectiveEpilogueINS1B_23Sm100TmaWarpSpecializedILi2ELi2ELi32ELb0ELb0EEEJSH_NS5_IJNSR_ISE_SB_EES1G_EEEaSI_aSI_NS1B_6fusion15FusionCallbacksIS1F_NS1I_17LinearCombinationIaiaiLNS_15FloatRoundStyleE2EEESH_S1H_JEEENS4_5SM1004TMEM4LOAD26SM100_TMEM_LOAD_16dp32b32xESY_NSZ_INS10_ILi2ELi4ELi3EEES13_NSR_INS5_IJS14_SE_EEENS5_IJSE_SB_EEEEEEENS4_39AutoVectorizingCopyWithAssumedAlignmentILi128EEENS4_14SM90_TMA_STOREES1W_S1Y_S1Y_EEEvvEEEEvNT_6ParamsE,"",@"SHT_CUDA_INFO"
	.sectionflags	@""
	.align	4


	//----- nvinfo : EIATTR_CUDA_API_VERSION
	.align		4
        /*0000*/ 	.byte	0x04, 0x37
        /*0002*/ 	.short	(.L_31 - .L_30)
.L_30:
        /*0004*/ 	.word	0x00000082


	//----- nvinfo : EIATTR_KPARAM_INFO
	.align		4
.L_31:
        /*0008*/ 	.byte	0x04, 0x17
        /*000a*/ 	.short	(.L_33 - .L_32)
.L_32:
        /*000c*/ 	.word	0x00000000
        /*0010*/ 	.short	0x0000
        /*0012*/ 	.short	0x0000
        /*0014*/ 	.byte	0x00, 0xf0, 0x01, 0x20


	//----- nvinfo : EIATTR_AT_ENTRY_FRAGMENTS
	.align		4
.L_33:
        /*0018*/ 	.byte	0x04, 0x4f
        /*001a*/ 	.short	(.L_35 - .L_34)


	//   ....[0]....
.L_34:
        /*001c*/ 	.word	0x00000006


	//----- nvinfo : EIATTR_RESERVED_SMEM_USED
	.align		4
.L_35:
        /*0020*/ 	.byte	0x01, 0x41
	.zero		2


	//----- nvinfo : EIATTR_SPARSE_MMA_MASK
	.align		4
        /*0024*/ 	.byte	0x03, 0x50
        /*0026*/ 	.short	0x0000


	//----- nvinfo : EIATTR_TCGEN05_1CTA_USED
	.align		4
        /*0028*/ 	.byte	0x01, 0x51
	.zero		2


	//----- nvinfo : EIATTR_MAXREG_COUNT
	.align		4
        /*002c*/ 	.byte	0x03, 0x1b
        /*002e*/ 	.short	0x00ff


	//----- nvinfo : EIATTR_NUM_BARRIERS
	.align		4
        /*0030*/ 	.byte	0x02, 0x4c
        /*0032*/ 	.byte	0x07
	.zero		1


	//----- nvinfo : EIATTR_EXTERNS
	.align		4
        /*0034*/ 	.byte	0x04, 0x0f
        /*0036*/ 	.short	(.L_37 - .L_36)


	//   ....[0]....
	.align		4
.L_36:
        /*0038*/ 	.word	index@(__assertfail)


	//----- nvinfo : EIATTR_MERCURY_ISA_VERSION
	.align		4
.L_37:
        /*003c*/ 	.byte	0x03, 0x5f
        /*003e*/ 	.short	0x0101


	//----- nvinfo : EIATTR_INT_WARP_WIDE_INSTR_OFFSETS
	.align		4
        /*0040*/ 	.byte	0x04, 0x31
        /*0042*/ 	.short	(.L_39 - .L_38)


	//   ....[0]....
.L_38:
        /*0044*/ 	.word	0x00001e00


	//   ....[1]....
        /*0048*/ 	.word	0x00003910


	//   ....[2]....
        /*004c*/ 	.word	0x00003930


	//   ....[3]....
        /*0050*/ 	.word	0x00003960


	//   ....[4]....
        /*0054*/ 	.word	0x00004290


	//   ....[5]....
        /*0058*/ 	.word	0x00004300


	//   ....[6]....
        /*005c*/ 	.word	0x000044e0


	//   ....[7]....
        /*0060*/ 	.word	0x00004640


	//----- nvinfo : EIATTR_COOP_GROUP_MASK_REGIDS
	.align		4
.L_39:
        /*0064*/ 	.byte	0x04, 0x29
        /*0066*/ 	.short	(.L_41 - .L_40)


	//   ....[0]....
.L_40:
        /*0068*/ 	.word	0xffffffff


	//   ....[1]....
        /*006c*/ 	.word	0xffffffff


	//   ....[2]....
        /*0070*/ 	.word	0xffffffff


	//   ....[3]....
        /*0074*/ 	.word	0xffffffff


	//   ....[4]....
        /*0078*/ 	.word	0xffffffff


	//   ....[5]....
        /*007c*/ 	.word	0xffffffff


	//   ....[6]....
        /*0080*/ 	.word	0xffffffff


	//   ....[7]....
        /*0084*/ 	.word	0xffffffff


	//   ....[8]....
        /*0088*/ 	.word	0xffffffff


	//   ....[9]....
        /*008c*/ 	.word	0xffffffff


	//   ....[10]....
        /*0090*/ 	.word	0xffffffff


	//   ....[11]....
        /*0094*/ 	.word	0xffffffff


	//   ....[12]....
        /*0098*/ 	.word	0xffffffff


	//----- nvinfo : EIATTR_COOP_GROUP_INSTR_OFFSETS
	.align		4
.L_41:
        /*009c*/ 	.byte	0x04, 0x28
        /*009e*/ 	.short	(.L_43 - .L_42)


	//   ....[0]....
.L_42:
        /*00a0*/ 	.word	0x00000090


	//   ....[1]....
        /*00a4*/ 	.word	0x000004d0


	//   ....[2]....
        /*00a8*/ 	.word	0x000006a0


	//   ....[3]....
        /*00ac*/ 	.word	0x00000800


	//   ....[4]....
        /*00b0*/ 	.word	0x00000900


	//   ....[5]....
        /*00b4*/ 	.word	0x00000a70


	//   ....[6]....
        /*00b8*/ 	.word	0x00000c10


	//   ....[7]....
        /*00bc*/ 	.word	0x00001ce0


	//   ....[8]....
        /*00c0*/ 	.word	0x00002c70


	//   ....[9]....
        /*00c4*/ 	.word	0x00002e80


	//   ....[10]....
        /*00c8*/ 	.word	0x00002eb0


	//   ....[11]....
        /*00cc*/ 	.word	0x000037f0


	//   ....[12]....
        /*00d0*/ 	.word	0x00003a20


	//----- nvinfo : EIATTR_VRC_CTA_INIT_COUNT
	.align		4
.L_43:
        /*00d4*/ 	.byte	0x02, 0x4a
        /*00d6*/ 	.byte	0x80
	.zero		1


	//----- nvinfo : EIATTR_SYSCALL_OFFSETS
	.align		4
        /*00d8*/ 	.byte	0x04, 0x46
        /*00da*/ 	.short	(.L_45 - .L_44)


	//   ....[0]....
.L_44:
        /*00dc*/ 	.word	0x00005090


	//   ....[1]....
        /*00e0*/ 	.word	0x000051d0


	//   ....[2]....
        /*00e4*/ 	.word	0x000059d0


	//   ....[3]....
        /*00e8*/ 	.word	0x00006770


	//----- nvinfo : EIATTR_MBARRIER_INSTR_OFFSETS
	.align		4
.L_45:
        /*00ec*/ 	.byte	0x04, 0x39
        /*00ee*/ 	.short	(.L_47 - .L_46)


	//   ....[0]....
.L_46:
        /*00f0*/ 	.word	0x000005b0
        /*00f4*/ 	.word	0x000000ff
        /*00f8*/ 	.word	0x00000000
        /*00fc*/ 	.short	0x0100
        /*00fe*/ 	.byte	0x05
	.zero		1


	//   ....[1]....
        /*0100*/ 	.word	0x000005c0
        /*0104*/ 	.word	0x000000ff
        /*0108*/ 	.word	0x00000038
        /*010c*/ 	.short	0x0100
        /*010e*/ 	.byte	0x05
	.zero		1


	//   ....[2]....
        /*0110*/ 	.word	0x000005d0
        /*0114*/ 	.word	0x000000ff
        /*0118*/ 	.word	0x00000008
        /*011c*/ 	.short	0x0100
        /*011e*/ 	.byte	0x05
	.zero		1


	//   ....[3]....
        /*0120*/ 	.word	0x000005e0
        /*0124*/ 	.word	0x000000ff
        /*0128*/ 	.word	0x00000040
        /*012c*/ 	.short	0x0100
        /*012e*/ 	.byte	0x05
	.zero		1


	//   ....[4]....
        /*0130*/ 	.word	0x000005f0
        /*0134*/ 	.word	0x000000ff
        /*0138*/ 	.word	0x00000010
        /*013c*/ 	.short	0x0100
        /*013e*/ 	.byte	0x05
	.zero		1


	//   ....[5]....
        /*0140*/ 	.word	0x00000600
        /*0144*/ 	.word	0x000000ff
        /*0148*/ 	.word	0x00000048
        /*014c*/ 	.short	0x0100
        /*014e*/ 	.byte	0x05
	.zero		1


	//   ....[6]....
        /*0150*/ 	.word	0x00000610
        /*0154*/ 	.word	0x000000ff
        /*0158*/ 	.word	0x00000018
        /*015c*/ 	.short	0x0100
        /*015e*/ 	.byte	0x05
	.zero		1


	//   ....[7]....
        /*0160*/ 	.word	0x00000620
        /*0164*/ 	.word	0x000000ff
        /*0168*/ 	.word	0x00000050
        /*016c*/ 	.short	0x0100
        /*016e*/ 	.byte	0x05
	.zero		1


	//   ....[8]....
        /*0170*/ 	.word	0x00000630
        /*0174*/ 	.word	0x000000ff
        /*0178*/ 	.word	0x00000020
        /*017c*/ 	.short	0x0100
        /*017e*/ 	.byte	0x05
	.zero		1


	//   ....[9]....
        /*0180*/ 	.word	0x00000640
        /*0184*/ 	.word	0x000000ff
        /*0188*/ 	.word	0x00000058
        /*018c*/ 	.short	0x0100
        /*018e*/ 	.byte	0x05
	.zero		1


	//   ....[10]....
        /*0190*/ 	.word	0x00000650
        /*0194*/ 	.word	0x000000ff
        /*0198*/ 	.word	0x00000028
        /*019c*/ 	.short	0x0100
        /*019e*/ 	.byte	0x05
	.zero		1


	//   ....[11]....
        /*01a0*/ 	.word	0x00000660
        /*01a4*/ 	.word	0x000000ff
        /*01a8*/ 	.word	0x00000060
        /*01ac*/ 	.short	0x0100
        /*01ae*/ 	.byte	0x05
	.zero		1


	//   ....[12]....
        /*01b0*/ 	.word	0x00000670
        /*01b4*/ 	.word	0x000000ff
        /*01b8*/ 	.word	0x00000030
        /*01bc*/ 	.short	0x0100
        /*01be*/ 	.byte	0x05
	.zero		1


	//   ....[13]....
        /*01c0*/ 	.word	0x00000680
        /*01c4*/ 	.word	0x000000ff
        /*01c8*/ 	.word	0x00000068
        /*01cc*/ 	.short	0x0100
        /*01ce*/ 	.byte	0x05
	.zero		1


	//   ....[14]....
        /*01d0*/ 	.word	0x000007b0
        /*01d4*/ 	.word	0x000000ff
        /*01d8*/ 	.word	0x00000070
        /*01dc*/ 	.short	0x0100
        /*01de*/ 	.byte	0x07
	.zero		1


	//   ....[15]....
        /*01e0*/ 	.word	0x000007c0
        /*01e4*/ 	.word	0x000000ff
        /*01e8*/ 	.word	0x00000080
        /*01ec*/ 	.short	0x0100
        /*01ee*/ 	.byte	0x07
	.zero		1


	//   ....[16]....
        /*01f0*/ 	.word	0x000007d0
        /*01f4*/ 	.word	0x000000ff
        /*01f8*/ 	.word	0x00000078
        /*01fc*/ 	.short	0x0100
        /*01fe*/ 	.byte	0x07
	.zero		1


	//   ....[17]....
        /*0200*/ 	.word	0x000007e0
        /*0204*/ 	.word	0x000000ff
        /*0208*/ 	.word	0x00000088
        /*020c*/ 	.short	0x0100
        /*020e*/ 	.byte	0x07
	.zero		1


	//   ....[18]....
        /*0210*/ 	.word	0x000008d0
        /*0214*/ 	.word	0x000000ff
        /*0218*/ 	.word	0x00000090
        /*021c*/ 	.short	0x0100
        /*021e*/ 	.byte	0x05
	.zero		1


	//   ....[19]....
        /*0220*/ 	.word	0x000008e0
        /*0224*/ 	.word	0x000000ff
        /*0228*/ 	.word	0x00000098
        /*022c*/ 	.short	0x0100
        /*022e*/ 	.byte	0x05
	.zero		1


	//   ....[20]....
        /*0230*/ 	.word	0x00000a20
        /*0234*/ 	.word	0x000000ff
        /*0238*/ 	.word	0x000000a0
        /*023c*/ 	.short	0x0100
        /*023e*/ 	.byte	0x05
	.zero		1


	//   ....[21]....
        /*0240*/ 	.word	0x00000a30
        /*0244*/ 	.word	0x000000ff
        /*0248*/ 	.word	0x000000b0
        /*024c*/ 	.short	0x0100
        /*024e*/ 	.byte	0x05
	.zero		1


	//   ....[22]....
        /*0250*/ 	.word	0x00000a40
        /*0254*/ 	.word	0x000000ff
        /*0258*/ 	.word	0x000000a8
        /*025c*/ 	.short	0x0100
        /*025e*/ 	.byte	0x05
	.zero		1


	//   ....[23]....
        /*0260*/ 	.word	0x00000a50
        /*0264*/ 	.word	0x000000ff
        /*0268*/ 	.word	0x000000b8
        /*026c*/ 	.short	0x0100
        /*026e*/ 	.byte	0x05
	.zero		1


	//   ....[24]....
        /*0270*/ 	.word	0x00000b80
        /*0274*/ 	.word	0x000000ff
        /*0278*/ 	.word	0x000000c0
        /*027c*/ 	.short	0x0100
        /*027e*/ 	.byte	0x07
	.zero		1


	//   ....[25]....
        /*0280*/ 	.word	0x00000b90
        /*0284*/ 	.word	0x000000ff
        /*0288*/ 	.word	0x000000e0
        /*028c*/ 	.short	0x0100
        /*028e*/ 	.byte	0x07
	.zero		1


	//   ....[26]....
        /*0290*/ 	.word	0x00000ba0
        /*0294*/ 	.word	0x000000ff
        /*0298*/ 	.word	0x000000c8
        /*029c*/ 	.short	0x0100
        /*029e*/ 	.byte	0x07
	.zero		1


	//   ....[27]....
        /*02a0*/ 	.word	0x00000bb0
        /*02a4*/ 	.word	0x000000ff
        /*02a8*/ 	.word	0x000000e8
        /*02ac*/ 	.short	0x0100
        /*02ae*/ 	.byte	0x07
	.zero		1


	//   ....[28]....
        /*02b0*/ 	.word	0x00000bc0
        /*02b4*/ 	.word	0x000000ff
        /*02b8*/ 	.word	0x000000d0
        /*02bc*/ 	.short	0x0100
        /*02be*/ 	.byte	0x07
	.zero		1


	//   ....[29]....
        /*02c0*/ 	.word	0x00000bd0
        /*02c4*/ 	.word	0x000000ff
        /*02c8*/ 	.word	0x000000f0
        /*02cc*/ 	.short	0x0100
        /*02ce*/ 	.byte	0x07
	.zero		1


	//   ....[30]....
        /*02d0*/ 	.word	0x00000be0
        /*02d4*/ 	.word	0x000000ff
        /*02d8*/ 	.word	0x000000d8
        /*02dc*/ 	.short	0x0100
        /*02de*/ 	.byte	0x07
	.zero		1


	//   ....[31]....
        /*02e0*/ 	.word	0x00000bf0
        /*02e4*/ 	.word	0x000000ff
        /*02e8*/ 	.word	0x000000f8
        /*02ec*/ 	.short	0x0100
        /*02ee*/ 	.byte	0x07
	.zero		1


	//   ....[32]....
        /*02f0*/ 	.word	0x00000ce0
        /*02f4*/ 	.word	0x000000ff
        /*02f8*/ 	.word	0x00000100
        /*02fc*/ 	.short	0x0100
        /*02fe*/ 	.byte	0x05
	.zero		1


	//   ....[33]....
        /*0300*/ 	.word	0x00000cf0
        /*0304*/ 	.word	0x000000ff
        /*0308*/ 	.word	0x00000110
        /*030c*/ 	.short	0x0100
        /*030e*/ 	.byte	0x05
	.zero		1


	//   ....[34]....
        /*0310*/ 	.word	0x00000d00
        /*0314*/ 	.word	0x000000ff
        /*0318*/ 	.word	0x00000108
        /*031c*/ 	.short	0x0100
        /*031e*/ 	.byte	0x05
	.zero		1


	//   ....[35]....
        /*0320*/ 	.word	0x00000d10
        /*0324*/ 	.word	0x000000ff
        /*0328*/ 	.word	0x00000118
        /*032c*/ 	.short	0x0100
        /*032e*/ 	.byte	0x05
	.zero		1


	//   ....[36]....
        /*0330*/ 	.word	0x000015e0
        /*0334*/ 	.word	0x00000003
        /*0338*/ 	.word	0x00000110
        /*033c*/ 	.short	0x010a
        /*033e*/ 	.byte	0xff
	.zero		1


	//   ....[37]....
        /*0340*/ 	.word	0x00001610
        /*0344*/ 	.word	0x00000003
        /*0348*/ 	.word	0x00000100
        /*034c*/ 	.short	0x0101
        /*034e*/ 	.byte	0xff
	.zero		1


	//   ....[38]....
        /*0350*/ 	.word	0x000016e0
        /*0354*/ 	.word	0x000000ff
        /*0358*/ 	.word	0x00000038
        /*035c*/ 	.short	0x010a
        /*035e*/ 	.byte	0x08
	.zero		1


	//   ....[39]....
        /*0360*/ 	.word	0x00001780
        /*0364*/ 	.word	0x000000ff
        /*0368*/ 	.word	0x00000038
        /*036c*/ 	.short	0x010a
        /*036e*/ 	.byte	0x21
	.zero		1


	//   ....[40]....
        /*0370*/ 	.word	0x000018d0
        /*0374*/ 	.word	0x000000ff
        /*0378*/ 	.word	0x00000038
        /*037c*/ 	.short	0x010a
        /*037e*/ 	.byte	0x08
	.zero		1


	//   ....[41]....
        /*0380*/ 	.word	0x000019e0
        /*0384*/ 	.word	0x000000ff
        /*0388*/ 	.word	0x00000098
        /*038c*/ 	.short	0x0101
        /*038e*/ 	.byte	0x04
	.zero		1


	//   ....[42]....
        /*0390*/ 	.word	0x00001a00
        /*0394*/ 	.word	0x000000ff
        /*0398*/ 	.word	0x00000038
        /*039c*/ 	.short	0x010a
        /*039e*/ 	.byte	0x08
	.zero		1


	//   ....[43]....
        /*03a0*/ 	.word	0x00001a80
        /*03a4*/ 	.word	0x000000ff
        /*03a8*/ 	.word	0x00000038
        /*03ac*/ 	.short	0x010a
        /*03ae*/ 	.byte	0x11
	.zero		1


	//   ....[44]....
        /*03b0*/ 	.word	0x00001bd0
        /*03b4*/ 	.word	0x000000ff
        /*03b8*/ 	.word	0x00000038
        /*03bc*/ 	.short	0x010a
        /*03be*/ 	.byte	0x08
	.zero		1


	//   ....[45]....
        /*03c0*/ 	.word	0x00001d10
        /*03c4*/ 	.word	0x00000002
        /*03c8*/ 	.word	0x000000a0
        /*03cc*/ 	.short	0x010a
        /*03ce*/ 	.byte	0xff
	.zero		1


	//   ....[46]....
        /*03d0*/ 	.word	0x00001dd0
        /*03d4*/ 	.word	0x00000002
        /*03d8*/ 	.word	0x00000000
        /*03dc*/ 	.short	0x0101
        /*03de*/ 	.byte	0xff
	.zero		1


	//   ....[47]....
        /*03e0*/ 	.word	0x00002330
        /*03e4*/ 	.word	0x000000ff
        /*03e8*/ 	.word	0x00000000
        /*03ec*/ 	.short	0x010a
        /*03ee*/ 	.byte	0x05
	.zero		1


	//   ....[48]....
        /*03f0*/ 	.word	0x000023c0
        /*03f4*/ 	.word	0x000000ff
        /*03f8*/ 	.word	0x00000000
        /*03fc*/ 	.short	0x010a
        /*03fe*/ 	.byte	0x05
	.zero		1


	//   ....[49]....
        /*0400*/ 	.word	0x00002450
        /*0404*/ 	.word	0x000000ff
        /*0408*/ 	.word	0x00000000
        /*040c*/ 	.short	0x010a
        /*040e*/ 	.byte	0x05
	.zero		1


	//   ....[50]....
        /*0410*/ 	.word	0x000024e0
        /*0414*/ 	.word	0x000000ff
        /*0418*/ 	.word	0x00000000
        /*041c*/ 	.short	0x010a
        /*041e*/ 	.byte	0x05
	.zero		1


	//   ....[51]....
        /*0420*/ 	.word	0x00002570
        /*0424*/ 	.word	0x000000ff
        /*0428*/ 	.word	0x00000000
        /*042c*/ 	.short	0x010a
        /*042e*/ 	.byte	0x05
	.zero		1


	//   ....[52]....
        /*0430*/ 	.word	0x00002600
        /*0434*/ 	.word	0x000000ff
        /*0438*/ 	.word	0x00000000
        /*043c*/ 	.short	0x010a
        /*043e*/ 	.byte	0x05
	.zero		1


	//   ....[53]....
        /*0440*/ 	.word	0x000026a0
        /*0444*/ 	.word	0x00000000
        /*0448*/ 	.word	0x00000000
        /*044c*/ 	.short	0x010a
        /*044e*/ 	.byte	0xff
	.zero		1


	//   ....[54]....
        /*0450*/ 	.word	0x000027c0
        /*0454*/ 	.word	0x00000000
        /*0458*/ 	.word	0x00000100
        /*045c*/ 	.short	0x010a
        /*045e*/ 	.byte	0xff
	.zero		1


	//   ....[55]....
        /*0460*/ 	.word	0x00002820
        /*0464*/ 	.word	0x00000004
        /*0468*/ 	.word	0x00000000
        /*046c*/ 	.short	0x0101
        /*046e*/ 	.byte	0xff
	.zero		1


	//   ....[56]....
        /*0470*/ 	.word	0x00002840
        /*0474*/ 	.word	0x000000ff
        /*0478*/ 	.word	0x000000b0
        /*047c*/ 	.short	0x010a
        /*047e*/ 	.byte	0x05
	.zero		1


	//   ....[57]....
        /*0480*/ 	.word	0x00002960
        /*0484*/ 	.word	0x00000000
        /*0488*/ 	.word	0x000000a0
        /*048c*/ 	.short	0x010a
        /*048e*/ 	.byte	0xff
	.zero		1


	//   ....[58]....
        /*0490*/ 	.word	0x00002a70
        /*0494*/ 	.word	0x00000000
        /*0498*/ 	.word	0x00000000
        /*049c*/ 	.short	0x0101
        /*049e*/ 	.byte	0xff
	.zero		1


	//   ....[59]....
        /*04a0*/ 	.word	0x00002b00
        /*04a4*/ 	.word	0x000000ff
        /*04a8*/ 	.word	0x000000b0
        /*04ac*/ 	.short	0x0106
        /*04ae*/ 	.byte	0x05
	.zero		1


	//   ....[60]....
        /*04b0*/ 	.word	0x00002b20
        /*04b4*/ 	.word	0x000000ff
        /*04b8*/ 	.word	0x000000b0
        /*04bc*/ 	.short	0x010a
        /*04be*/ 	.byte	0x05
	.zero		1


	//   ....[61]....
        /*04c0*/ 	.word	0x00002bb0
        /*04c4*/ 	.word	0x000000ff
        /*04c8*/ 	.word	0x000000b0
        /*04cc*/ 	.short	0x0106
        /*04ce*/ 	.byte	0x04
	.zero		1


	//   ....[62]....
        /*04d0*/ 	.word	0x00002bf0
        /*04d4*/ 	.word	0x00000000
        /*04d8*/ 	.word	0x000000b0
        /*04dc*/ 	.short	0x010a
        /*04de*/ 	.byte	0xff
	.zero		1


	//   ....[63]....
        /*04e0*/ 	.word	0x000030d0
        /*04e4*/ 	.word	0x00000000
        /*04e8*/ 	.word	0x000000a0
        /*04ec*/ 	.short	0x010a
        /*04ee*/ 	.byte	0xff
	.zero		1


	//   ....[64]....
        /*04f0*/ 	.word	0x000031d0
        /*04f4*/ 	.word	0x00000003
        /*04f8*/ 	.word	0x00000000
        /*04fc*/ 	.short	0x0101
        /*04fe*/ 	.byte	0xff
	.zero		1


	//   ....[65]....
        /*0500*/ 	.word	0x000031e0
        /*0504*/ 	.word	0x000000ff
        /*0508*/ 	.word	0x00000000
        /*050c*/ 	.short	0x010a
        /*050e*/ 	.byte	0x04
	.zero		1


	//   ....[66]....
        /*0510*/ 	.word	0x00003200
        /*0514*/ 	.word	0x000000ff
        /*0518*/ 	.word	0x000000e0
        /*051c*/ 	.short	0x010a
        /*051e*/ 	.byte	0x09
	.zero		1


	//   ....[67]....
        /*0520*/ 	.word	0x00003340
        /*0524*/ 	.word	0x000000ff
        /*0528*/ 	.word	0x00000000
        /*052c*/ 	.short	0x010a
        /*052e*/ 	.byte	0x07
	.zero		1


	//   ....[68]....
        /*0530*/ 	.word	0x00003470
        /*0534*/ 	.word	0x000000ff
        /*0538*/ 	.word	0x00000000
        /*053c*/ 	.short	0x010a
        /*053e*/ 	.byte	0x04
	.zero		1


	//   ....[69]....
        /*0540*/ 	.word	0x00003620
        /*0544*/ 	.word	0x000000ff
        /*0548*/ 	.word	0x00000000
        /*054c*/ 	.short	0x010a
        /*054e*/ 	.byte	0x05
	.zero		1


	//   ....[70]....
        /*0550*/ 	.word	0x000036b0
        /*0554*/ 	.word	0x000000ff
        /*0558*/ 	.word	0x00000000
        /*055c*/ 	.short	0x010a
        /*055e*/ 	.byte	0x05
	.zero		1


	//   ....[71]....
        /*0560*/ 	.word	0x00003740
        /*0564*/ 	.word	0x000000ff
        /*0568*/ 	.word	0x00000000
        /*056c*/ 	.short	0x010a
        /*056e*/ 	.byte	0x05
	.zero		1


	//   ....[72]....
        /*0570*/ 	.word	0x000037d0
        /*0574*/ 	.word	0x000000ff
        /*0578*/ 	.word	0x00000000
        /*057c*/ 	.short	0x010a
        /*057e*/ 	.byte	0x07
	.zero		1


	//   ....[73]....
        /*0580*/ 	.word	0x00003c30
        /*0584*/ 	.word	0x00000000
        /*0588*/ 	.word	0x000000a0
        /*058c*/ 	.short	0x010a
        /*058e*/ 	.byte	0xff
	.zero		1


	//   ....[74]....
        /*0590*/ 	.word	0x00003cf0
        /*0594*/ 	.word	0x00000000
        /*0598*/ 	.word	0x00000000
        /*059c*/ 	.short	0x0101
        /*059e*/ 	.byte	0xff
	.zero		1


	//   ....[75]....
        /*05a0*/ 	.word	0x00004010
        /*05a4*/ 	.word	0x000000ff
        /*05a8*/ 	.word	0x00000098
        /*05ac*/ 	.short	0x010a
        /*05ae*/ 	.byte	0x07
	.zero		1


	//   ....[76]....
        /*05b0*/ 	.word	0x00004200
        /*05b4*/ 	.word	0x000000ff
        /*05b8*/ 	.word	0x00000080
        /*05bc*/ 	.short	0x010a
        /*05be*/ 	.byte	0x07
	.zero		1


	//   ....[77]....
        /*05c0*/ 	.word	0x000043d0
        /*05c4*/ 	.word	0x000000ff
        /*05c8*/ 	.word	0x00000070
        /*05cc*/ 	.short	0x010b
        /*05ce*/ 	.byte	0x07
	.zero		1


	//   ....[78]....
        /*05d0*/ 	.word	0x00004440
        /*05d4*/ 	.word	0x000000ff
        /*05d8*/ 	.word	0x00000000
        /*05dc*/ 	.short	0x0101
        /*05de*/ 	.byte	0x08
	.zero		1


	//   ....[79]....
        /*05e0*/ 	.word	0x00004470
        /*05e4*/ 	.word	0x000000ff
        /*05e8*/ 	.word	0x00000088
        /*05ec*/ 	.short	0x010a
        /*05ee*/ 	.byte	0x07
	.zero		1


	//   ....[80]....
        /*05f0*/ 	.word	0x00004680
        /*05f4*/ 	.word	0x000000ff
        /*05f8*/ 	.word	0x00000078
        /*05fc*/ 	.short	0x010b
        /*05fe*/ 	.byte	0x07
	.zero		1


	//   ....[81]....
        /*0600*/ 	.word	0x000046a0
        /*0604*/ 	.word	0x000000ff
        /*0608*/ 	.word	0x00000000
        /*060c*/ 	.short	0x0101
        /*060e*/ 	.byte	0x0d
	.zero		1


	//   ....[82]....
        /*0610*/ 	.word	0x000046d0
        /*0614*/ 	.word	0x000000ff
        /*0618*/ 	.word	0x00000080
        /*061c*/ 	.short	0x010a
        /*061e*/ 	.byte	0x07
	.zero		1


	//   ....[83]....
        /*0620*/ 	.word	0x00004710
        /*0624*/ 	.word	0x00000000
        /*0628*/ 	.word	0x00000088
        /*062c*/ 	.short	0x010a
        /*062e*/ 	.byte	0xff
	.zero		1


	//   ....[84]....
        /*0630*/ 	.word	0x00004a60
        /*0634*/ 	.word	0x00000000
        /*0638*/ 	.word	0x000000a0
        /*063c*/ 	.short	0x010a
        /*063e*/ 	.byte	0xff
	.zero		1


	//   ....[85]....
        /*0640*/ 	.word	0x00004b70
        /*0644*/ 	.word	0x00000000
        /*0648*/ 	.word	0x00000000
        /*064c*/ 	.short	0x0101
        /*064e*/ 	.byte	0xff
	.zero		1


	//   ....[86]....
        /*0650*/ 	.word	0x000055c0
        /*0654*/ 	.word	0x00000000
        /*0658*/ 	.word	0x00000070
        /*065c*/ 	.short	0x010a
        /*065e*/ 	.byte	0xff
	.zero		1


	//   ....[87]....
        /*0660*/ 	.word	0x00005630
        /*0664*/ 	.word	0x0000006c
        /*0668*/ 	.word	0x000000c0
        /*066c*/ 	.short	0x010a
        /*066e*/ 	.byte	0xff
	.zero		1


	//   ....[88]....
        /*0670*/ 	.word	0x00005710
        /*0674*/ 	.word	0x00000000
        /*0678*/ 	.word	0x00000070
        /*067c*/ 	.short	0x010a
        /*067e*/ 	.byte	0xff
	.zero		1


	//   ....[89]....
        /*0680*/ 	.word	0x00005830
        /*0684*/ 	.word	0x00000000
        /*0688*/ 	.word	0x00000000
        /*068c*/ 	.short	0x0101
        /*068e*/ 	.byte	0xff
	.zero		1


	//   ....[90]....
        /*0690*/ 	.word	0x000058b0
        /*0694*/ 	.word	0x0000006c
        /*0698*/ 	.word	0x000000c0
        /*069c*/ 	.short	0x010a
        /*069e*/ 	.byte	0xff
	.zero		1


	//   ....[91]....
        /*06a0*/ 	.word	0x00006420
        /*06a4*/ 	.word	0x0000004b
        /*06a8*/ 	.word	0x00000070
        /*06ac*/ 	.short	0x010a
        /*06ae*/ 	.byte	0xff
	.zero		1


	//   ....[92]....
        /*06b0*/ 	.word	0x000064d0
        /*06b4*/ 	.word	0x0000004b
        /*06b8*/ 	.word	0x00000070
        /*06bc*/ 	.short	0x010a
        /*06be*/ 	.byte	0xff
	.zero		1


	//   ....[93]....
        /*06c0*/ 	.word	0x000065f0
        /*06c4*/ 	.word	0x00000000
        /*06c8*/ 	.word	0x00000000
        /*06cc*/ 	.short	0x0101
        /*06ce*/ 	.byte	0xff
	.zero		1


	//   ....[94]....
        /*06d0*/ 	.word	0x000069a0
        /*06d4*/ 	.word	0x000000ff
        /*06d8*/ 	.word	0x00000000
        /*06dc*/ 	.short	0x0101
        /*06de*/ 	.byte	0x05
	.zero		1


	//   ....[95]....
        /*06e0*/ 	.word	0x000072e0
        /*06e4*/ 	.word	0x00000003
        /*06e8*/ 	.word	0x00000110
        /*06ec*/ 	.short	0x010a
        /*06ee*/ 	.byte	0xff
	.zero		1


	//   ....[96]....
        /*06f0*/ 	.word	0x00007340
        /*06f4*/ 	.word	0x00000002
        /*06f8*/ 	.word	0x00000038
        /*06fc*/ 	.short	0x010a
        /*06fe*/ 	.byte	0xff
	.zero		1


	//   ....[97]....
        /*0700*/ 	.word	0x000073a0
        /*0704*/ 	.word	0x00000002
        /*0708*/ 	.word	0x00000038
        /*070c*/ 	.short	0x010a
        /*070e*/ 	.byte	0xff
	.zero		1


	//   ....[98]....
        /*0710*/ 	.word	0x000073f0
        /*0714*/ 	.word	0x00000002
        /*0718*/ 	.word	0x000000a0
        /*071c*/ 	.short	0x010a
        /*071e*/ 	.byte	0xff
	.zero		1


	//   ....[99]....
        /*0720*/ 	.word	0x00007450
        /*0724*/ 	.word	0x00000000
        /*0728*/ 	.word	0x00000000
        /*072c*/ 	.short	0x010a
        /*072e*/ 	.byte	0xff
	.zero		1


	//   ....[100]....
        /*0730*/ 	.word	0x000074b0
        /*0734*/ 	.word	0x00000000
        /*0738*/ 	.word	0x00000000
        /*073c*/ 	.short	0x010a
        /*073e*/ 	.byte	0xff
	.zero		1


	//   ....[101]....
        /*0740*/ 	.word	0x00007510
        /*0744*/ 	.word	0x00000000
        /*0748*/ 	.word	0x00000000
        /*074c*/ 	.short	0x010a
        /*074e*/ 	.byte	0xff
	.zero		1


	//   ....[102]....
        /*0750*/ 	.word	0x00007570
        /*0754*/ 	.word	0x00000000
        /*0758*/ 	.word	0x00000000
        /*075c*/ 	.short	0x010a
        /*075e*/ 	.byte	0xff
	.zero		1


	//   ....[103]....
        /*0760*/ 	.word	0x000075d0
        /*0764*/ 	.word	0x00000000
        /*0768*/ 	.word	0x00000000
        /*076c*/ 	.short	0x010a
        /*076e*/ 	.byte	0xff
	.zero		1


	//   ....[104]....
        /*0770*/ 	.word	0x00007630
        /*0774*/ 	.word	0x00000000
        /*0778*/ 	.word	0x00000000
        /*077c*/ 	.short	0x010a
        /*077e*/ 	.byte	0xff
	.zero		1


	//   ....[105]....
        /*0780*/ 	.word	0x00007680
        /*0784*/ 	.word	0x00000000
        /*0788*/ 	.word	0x00000100
        /*078c*/ 	.short	0x010a
        /*078e*/ 	.byte	0xff
	.zero		1


	//   ....[106]....
        /*0790*/ 	.word	0x000076e0
        /*0794*/ 	.word	0x00000000
        /*0798*/ 	.word	0x000000b0
        /*079c*/ 	.short	0x010a
        /*079e*/ 	.byte	0xff
	.zero		1


	//   ....[107]....
        /*07a0*/ 	.word	0x00007730
        /*07a4*/ 	.word	0x00000000
        /*07a8*/ 	.word	0x000000a0
        /*07ac*/ 	.short	0x010a
        /*07ae*/ 	.byte	0xff
	.zero		1


	//   ....[108]....
        /*07b0*/ 	.word	0x00007790
        /*07b4*/ 	.word	0x00000000
        /*07b8*/ 	.word	0x000000b0
        /*07bc*/ 	.short	0x010a
        /*07be*/ 	.byte	0xff
	.zero		1


	//   ....[109]....
        /*07c0*/ 	.word	0x000077e0
        /*07c4*/ 	.word	0x00000000
        /*07c8*/ 	.word	0x000000a0
        /*07cc*/ 	.short	0x010a
        /*07ce*/ 	.byte	0xff
	.zero		1


	//   ....[110]....
        /*07d0*/ 	.word	0x00007840
        /*07d4*/ 	.word	0x00000003
        /*07d8*/ 	.word	0x000000e0
        /*07dc*/ 	.short	0x010a
        /*07de*/ 	.byte	0xff
	.zero		1


	//   ....[111]....
        /*07e0*/ 	.word	0x000078a0
        /*07e4*/ 	.word	0x00000000
        /*07e8*/ 	.word	0x00000000
        /*07ec*/ 	.short	0x010a
        /*07ee*/ 	.byte	0xff
	.zero		1


	//   ....[112]....
        /*07f0*/ 	.word	0x00007900
        /*07f4*/ 	.word	0x00000000
        /*07f8*/ 	.word	0x00000000
        /*07fc*/ 	.short	0x010a
        /*07fe*/ 	.byte	0xff
	.zero		1


	//   ....[113]....
        /*0800*/ 	.word	0x00007960
        /*0804*/ 	.word	0x00000000
        /*0808*/ 	.word	0x00000000
        /*080c*/ 	.short	0x010a
        /*080e*/ 	.byte	0xff
	.zero		1


	//   ....[114]....
        /*0810*/ 	.word	0x000079c0
        /*0814*/ 	.word	0x00000000
        /*0818*/ 	.word	0x00000000
        /*081c*/ 	.short	0x010a
        /*081e*/ 	.byte	0xff
	.zero		1


	//   ....[115]....
        /*0820*/ 	.word	0x00007a20
        /*0824*/ 	.word	0x00000000
        /*0828*/ 	.word	0x00000000
        /*082c*/ 	.short	0x010a
        /*082e*/ 	.byte	0xff
	.zero		1


	//   ....[116]....
        /*0830*/ 	.word	0x00007a70
        /*0834*/ 	.word	0x00000000
        /*0838*/ 	.word	0x000000a0
        /*083c*/ 	.short	0x010a
        /*083e*/ 	.byte	0xff
	.zero		1


	//   ....[117]....
        /*0840*/ 	.word	0x00007ad0
        /*0844*/ 	.word	0x00000000
        /*0848*/ 	.word	0x00000098
        /*084c*/ 	.short	0x010a
        /*084e*/ 	.byte	0xff
	.zero		1


	//   ....[118]....
        /*0850*/ 	.word	0x00007b30
        /*0854*/ 	.word	0x00000003
        /*0858*/ 	.word	0x00000080
        /*085c*/ 	.short	0x010a
        /*085e*/ 	.byte	0xff
	.zero		1


	//   ....[119]....
        /*0860*/ 	.word	0x00007b90
        /*0864*/ 	.word	0x00000003
        /*0868*/ 	.word	0x00000088
        /*086c*/ 	.short	0x010a
        /*086e*/ 	.byte	0xff
	.zero		1


	//   ....[120]....
        /*0870*/ 	.word	0x00007bf0
        /*0874*/ 	.word	0x00000000
        /*0878*/ 	.word	0x00000080
        /*087c*/ 	.short	0x010a
        /*087e*/ 	.byte	0xff
	.zero		1


	//   ....[121]....
        /*0880*/ 	.word	0x00007c40
        /*0884*/ 	.word	0x00000000
        /*0888*/ 	.word	0x000000a0
        /*088c*/ 	.short	0x010a
        /*088e*/ 	.byte	0xff
	.zero		1


	//   ....[122]....
        /*0890*/ 	.word	0x00007c90
        /*0894*/ 	.word	0x00000000
        /*0898*/ 	.word	0x00000070
        /*089c*/ 	.short	0x010a
        /*089e*/ 	.byte	0xff
	.zero		1


	//   ....[123]....
        /*08a0*/ 	.word	0x00007ce0
        /*08a4*/ 	.word	0x0000006c
        /*08a8*/ 	.word	0x000000c0
        /*08ac*/ 	.short	0x010a
        /*08ae*/ 	.byte	0xff
	.zero		1


	//   ....[124]....
        /*08b0*/ 	.word	0x00007d30
        /*08b4*/ 	.word	0x0000004b
        /*08b8*/ 	.word	0x00000070
        /*08bc*/ 	.short	0x010a
        /*08be*/ 	.byte	0xff
	.zero		1


	//----- nvinfo : EIATTR_NUM_MBARRIERS
	.align		4
.L_47:
        /*08c0*/ 	.byte	0x03, 0x38
        /*08c2*/ 	.short	0x0024


	//----- nvinfo : EIATTR_EXIT_INSTR_OFFSETS
	.align		4
        /*08c4*/ 	.byte	0x04, 0x1c
        /*08c6*/ 	.short	(.L_49 - .L_48)


	//   ....[0]....
.L_48:
        /*08c8*/ 	.word	0x000026d0


	//   ....[1]....
        /*08cc*/ 	.word	0x00002bc0


	//   ....[2]....
        /*08d0*/ 	.word	0x00002c20


	//   ....[3]....
        /*08d4*/ 	.word	0x00003a30


	//   ....[4]....
        /*08d8*/ 	.word	0x00004740


	//   ....[5]....
        /*08dc*/ 	.word	0x00004780


	//   ....[6]....
        /*08e0*/ 	.word	0x000072d0


	//----- nvinfo : EIATTR_MAX_THREADS
	.align		4
.L_49:
        /*08e4*/ 	.byte	0x04, 0x05
        /*08e6*/ 	.short	(.L_51 - .L_50)
.L_50:
        /*08e8*/ 	.word	0x00000100
        /*08ec*/ 	.word	0x00000001
        /*08f0*/ 	.word	0x00000001


	//----- nvinfo : EIATTR_CRS_STACK_SIZE
	.align		4
.L_51:
        /*08f4*/ 	.byte	0x04, 0x1e
        /*08f6*/ 	.short	(.L_53 - .L_52)
.L_52:
        /*08f8*/ 	.word	0x00000000


	//----- nvinfo : EIATTR_CBANK_PARAM_SIZE
	.align		4
.L_53:
        /*08fc*/ 	.byte	0x03, 0x19
        /*08fe*/ 	.short	0x0800


	//----- nvinfo : EIATTR_PARAM_CBANK
	.align		4
        /*0900*/ 	.byte	0x04, 0x0a
        /*0902*/ 	.short	(.L_55 - .L_54)
	.align		4
.L_54:
        /*0904*/ 	.word	index@(.nv.constant0._ZN7cutlass13device_kernelINS_4gemm6kernel13GemmUniversalIN4cute5tupleIJiiiiEEENS1_10collective13CollectiveMmaINS1_35MainloopSm100TmaUmmaWarpSpecializedILi7ELi2ELi4ENS5_IJNS4_1CILi1EEESB_SB_EEEEENS5_IJNSA_ILi64EEENSA_ILi128EEENSA_ILi32EEEEEEaNS5_IJlSB_lEEEaSI_NS4_8TiledMMAINS4_8MMA_AtomIJNS4_15SM100_MMA_S8_SSIaaiLi64ELi128ELNS4_4UMMA5MajorE0ELSN_0ELNSM_8SaturateE0EEEEEENS4_6LayoutISC_NS5_IJNSA_ILi0EEESS_SS_EEEEENS5_IJNS4_10UnderscoreESV_SV_EEEEENS4_13SM90_TMA_LOADENS4_14ComposedLayoutINS4_7SwizzleILi1ELi4ELi3EEENS4_18smem_ptr_flag_bitsILi8EEENSR_INS5_IJNSA_ILi8EEESG_EEENS5_IJSG_SB_EEEEEEEvNS4_8identityESY_S18_vS19_EENS_8epilogue10collective18CollectiveEpilogueINS1B_23Sm100TmaWarpSpecializedILi2ELi2ELi32ELb0ELb0EEEJSH_NS5_IJNSR_ISE_SB_EES1G_EEEaSI_aSI_NS1B_6fusion15FusionCallbacksIS1F_NS1I_17LinearCombinationIaiaiLNS_15FloatRoundStyleE2EEESH_S1H_JEEENS4_5SM1004TMEM4LOAD26SM100_TMEM_LOAD_16dp32b32xESY_NSZ_INS10_ILi2ELi4ELi3EEES13_NSR_INS5_IJS14_SE_EEENS5_IJSE_SB_EEEEEEENS4_39AutoVectorizingCopyWithAssumedAlignmentILi128EEENS4_14SM90_TMA_STOREES1W_S1Y_S1Y_EEEvvEEEEvNT_6ParamsE)
        /*0908*/ 	.short	0x0380
        /*090a*/ 	.short	0x0800


	//----- nvinfo : EIATTR_SW_WAR
	.align		4
.L_55:
        /*090c*/ 	.byte	0x04, 0x36
        /*090e*/ 	.short	(.L_57 - .L_56)
.L_56:
        /*0910*/ 	.word	0x00000008
.L_57:


//--------------------- .nv.callgraph             --------------------------
	.section	.nv.callgraph,"",@"SHT_CUDA_CALLGRAPH"
	.align	4
	.sectionentsize	8
	.align		4
        /*0000*/ 	.word	0x00000000
	.align		4
        /*0004*/ 	.word	0xffffffff
	.align		4
        /*0008*/ 	.word	index@(_ZN7cutlass13device_kernelINS_4gemm6kernel13GemmUniversalIN4cute5tupleIJiiiiEEENS1_10collective13CollectiveMmaINS1_35MainloopSm100TmaUmmaWarpSpecializedILi7ELi2ELi4ENS5_IJNS4_1CILi1EEESB_SB_EEEEENS5_IJNSA_ILi64EEENSA_ILi128EEENSA_ILi32EEEEEEaNS5_IJlSB_lEEEaSI_NS4_8TiledMMAINS4_8MMA_AtomIJNS4_15SM100_MMA_S8_SSIaaiLi64ELi128ELNS4_4UMMA5MajorE0ELSN_0ELNSM_8SaturateE0EEEEEENS4_6LayoutISC_NS5_IJNSA_ILi0EEESS_SS_EEEEENS5_IJNS4_10UnderscoreESV_SV_EEEEENS4_13SM90_TMA_LOADENS4_14ComposedLayoutINS4_7SwizzleILi1ELi4ELi3EEENS4_18smem_ptr_flag_bitsILi8EEENSR_INS5_IJNSA_ILi8EEESG_EEENS5_IJSG_SB_EEEEEEEvNS4_8identityESY_S18_vS19_EENS_8epilogue10collective18CollectiveEpilogueINS1B_23Sm100TmaWarpSpecializedILi2ELi2ELi32ELb0ELb0EEEJSH_NS5_IJNSR_ISE_SB_EES1G_EEEaSI_aSI_NS1B_6fusion15FusionCallbacksIS1F_NS1I_17LinearCombinationIaiaiLNS_15FloatRoundStyleE2EEESH_S1H_JEEENS4_5SM1004TMEM4LOAD26SM100_TMEM_LOAD_16dp32b32xESY_NSZ_INS10_ILi2ELi4ELi3EEES13_NSR_INS5_IJS14_SE_EEENS5_IJSE_SB_EEEEEEENS4_39AutoVectorizingCopyWithAssumedAlignmentILi128EEENS4_14SM90_TMA_STOREES1W_S1Y_S1Y_EEEvvEEEEvNT_6ParamsE)
	.align		4
        /*000c*/ 	.word	index@(__assertfail)
	.align		4
        /*0010*/ 	.word	0x00000000
	.align		4
        /*0014*/ 	.word	0xfffffffe
	.align		4
        /*0018*/ 	.word	0x00000000
	.align		4
        /*001c*/ 	.word	0xfffffffd
	.align		4
        /*0020*/ 	.word	0x00000000
	.align		4
        /*0024*/ 	.word	0xfffffffc


//--------------------- .nv.constant4             --------------------------
	.section	.nv.constant4,"a",@progbits
	.align	8
	.align		8
.nv.constant4:
        /*0000*/ 	.dword	__assertfail
	.align		8
        /*0008*/ 	.dword	__unnamed_1
	.align		8
        /*0010*/ 	.dword	__unnamed_2
	.align		8
        /*0018*/ 	.dword	_ZN40_INTERNAL_c5a8dc01_4_k_cu_49855ea7_284834cuda3std3__45__cpo5beginE
	.align		8
        /*0020*/ 	.dword	_ZN40_INTERNAL_c5a8dc01_4_k_cu_49855ea7_284834cuda3std3__45__cpo3endE
	.align		8
        /*0028*/ 	.dword	_ZN40_INTERNAL_c5a8dc01_4_k_cu_49855ea7_284834cuda3std3__45__cpo6cbeginE
	.align		8
        /*0030*/ 	.dword	_ZN40_INTERNAL_c5a8dc01_4_k_cu_49855ea7_284834cuda3std3__45__cpo4cendE
	.align		8
        /*0038*/ 	.dword	_ZN40_INTERNAL_c5a8dc01_4_k_cu_49855ea7_284834cuda3std3__442_GLOBAL__N__c5a8dc01_4_k_cu_49855ea7_284836ignoreE
	.align		8
        /*0040*/ 	.dword	_ZN40_INTERNAL_c5a8dc01_4_k_cu_49855ea7_284834cuda3std3__419piecewise_constructE
	.align		8
        /*0048*/ 	.dword	_ZN40_INTERNAL_c5a8dc01_4_k_cu_49855ea7_284834cuda3std3__48in_placeE
	.align		8
        /*0050*/ 	.dword	_ZN40_INTERNAL_c5a8dc01_4_k_cu_49855ea7_284834cuda3std6ranges3__45__cpo4swapE
	.align		8
        /*0058*/ 	.dword	_ZN40_INTERNAL_c5a8dc01_4_k_cu_49855ea7_284834cuda3std6ranges3__45__cpo9iter_moveE
	.align		8
        /*0060*/ 	.dword	_ZN40_INTERNAL_c5a8dc01_4_k_cu_49855ea7_284834cute7productE
	.align		8
        /*0068*/ 	.dword	_ZN40_INTERNAL_c5a8dc01_4_k_cu_49855ea7_284834cute1_E
	.align		8
        /*0070*/ 	.dword	$str$25
	.align		8
        /*0078*/ 	.dword	$str$26
	.align		8
        /*0080*/ 	.dword	$str$27
	.align		8
        /*0088*/ 	.dword	$str$28


//--------------------- .text._ZN7cutlass13device_kernelINS_4gemm6kernel13GemmUniversalIN4cute5tupleIJiiiiEEENS1_10collective13CollectiveMmaINS1_35MainloopSm100TmaUmmaWarpSpecializedILi7ELi2ELi4ENS5_IJNS4_1CILi1EEESB_SB_EEEEENS5_IJNSA_ILi64EEENSA_ILi128EEENSA_ILi32EEEEEEaNS5_IJlSB_lEEEaSI_NS4_8TiledMMAINS4_8MMA_AtomIJNS4_15SM100_MMA_S8_SSIaaiLi64ELi128ELNS4_4UMMA5MajorE0ELSN_0ELNSM_8SaturateE0EEEEEENS4_6LayoutISC_NS5_IJNSA_ILi0EEESS_SS_EEEEENS5_IJNS4_10UnderscoreESV_SV_EEEEENS4_13SM90_TMA_LOADENS4_14ComposedLayoutINS4_7SwizzleILi1ELi4ELi3EEENS4_18smem_ptr_flag_bitsILi8EEENSR_INS5_IJNSA_ILi8EEESG_EEENS5_IJSG_SB_EEEEEEEvNS4_8identityESY_S18_vS19_EENS_8epilogue10collective18CollectiveEpilogueINS1B_23Sm100TmaWarpSpecializedILi2ELi2ELi32ELb0ELb0EEEJSH_NS5_IJNSR_ISE_SB_EES1G_EEEaSI_aSI_NS1B_6fusion15FusionCallbacksIS1F_NS1I_17LinearCombinationIaiaiLNS_15FloatRoundStyleE2EEESH_S1H_JEEENS4_5SM1004TMEM4LOAD26SM100_TMEM_LOAD_16dp32b32xESY_NSZ_INS10_ILi2ELi4ELi3EEES13_NSR_INS5_IJS14_SE_EEENS5_IJSE_SB_EEEEEEENS4_39AutoVectorizingCopyWithAssumedAlignmentILi128EEENS4_14SM90_TMA_STOREES1W_S1Y_S1Y_EEEvvEEEEvNT_6ParamsE --------------------------
	.section	.text._ZN7cutlass13device_kernelINS_4gemm6kernel13GemmUniversalIN4cute5tupleIJiiiiEEENS1_10collective13CollectiveMmaINS1_35MainloopSm100TmaUmmaWarpSpecializedILi7ELi2ELi4ENS5_IJNS4_1CILi1EEESB_SB_EEEEENS5_IJNSA_ILi64EEENSA_ILi128EEENSA_ILi32EEEEEEaNS5_IJlSB_lEEEaSI_NS4_8TiledMMAINS4_8MMA_AtomIJNS4_15SM100_MMA_S8_SSIaaiLi64ELi128ELNS4_4UMMA5MajorE0ELSN_0ELNSM_8SaturateE0EEEEEENS4_6LayoutISC_NS5_IJNSA_ILi0EEESS_SS_EEEEENS5_IJNS4_10UnderscoreESV_SV_EEEEENS4_13SM90_TMA_LOADENS4_14ComposedLayoutINS4_7SwizzleILi1ELi4ELi3EEENS4_18smem_ptr_flag_bitsILi8EEENSR_INS5_IJNSA_ILi8EEESG_EEENS5_IJSG_SB_EEEEEEEvNS4_8identityESY_S18_vS19_EENS_8epilogue10collective18CollectiveEpilogueINS1B_23Sm100TmaWarpSpecializedILi2ELi2ELi32ELb0ELb0EEEJSH_NS5_IJNSR_ISE_SB_EES1G_EEEaSI_aSI_NS1B_6fusion15FusionCallbacksIS1F_NS1I_17LinearCombinationIaiaiLNS_15FloatRoundStyleE2EEESH_S1H_JEEENS4_5SM1004TMEM4LOAD26SM100_TMEM_LOAD_16dp32b32xESY_NSZ_INS10_ILi2ELi4ELi3EEES13_NSR_INS5_IJS14_SE_EEENS5_IJSE_SB_EEEEEEENS4_39AutoVectorizingCopyWithAssumedAlignmentILi128EEENS4_14SM90_TMA_STOREES1W_S1Y_S1Y_EEEvvEEEEvNT_6ParamsE,"ax",@progbits
	.align	128
.text._ZN7cutlass13device_kernelINS_4gemm6kernel13GemmUniversalIN4cute5tupleIJiiiiEEENS1_10collective13CollectiveMmaINS1_35MainloopSm100TmaUmmaWarpSpecializedILi7ELi2ELi4ENS5_IJNS4_1CILi1EEESB_SB_EEEEENS5_IJNSA_ILi64EEENSA_ILi128EEENSA_ILi32EEEEEEaNS5_IJlSB_lEEEaSI_NS4_8TiledMMAINS4_8MMA_AtomIJNS4_15SM100_MMA_S8_SSIaaiLi64ELi128ELNS4_4UMMA5MajorE0ELSN_0ELNSM_8SaturateE0EEEEEENS4_6LayoutISC_NS5_IJNSA_ILi0EEESS_SS_EEEEENS5_IJNS4_10UnderscoreESV_SV_EEEEENS4_13SM90_TMA_LOADENS4_14ComposedLayoutINS4_7SwizzleILi1ELi4ELi3EEENS4_18smem_ptr_flag_bitsILi8EEENSR_INS5_IJNSA_ILi8EEESG_EEENS5_IJSG_SB_EEEEEEEvNS4_8identityESY_S18_vS19_EENS_8epilogue10collective18CollectiveEpilogueINS1B_23Sm100TmaWarpSpecializedILi2ELi2ELi32ELb0ELb0EEEJSH_NS5_IJNSR_ISE_SB_EES1G_EEEaSI_aSI_NS1B_6fusion15FusionCallbacksIS1F_NS1I_17LinearCombinationIaiaiLNS_15FloatRoundStyleE2EEESH_S1H_JEEENS4_5SM1004TMEM4LOAD26SM100_TMEM_LOAD_16dp32b32xESY_NSZ_INS10_ILi2ELi4ELi3EEES13_NSR_INS5_IJS14_SE_EEENS5_IJSE_SB_EEEEEEENS4_39AutoVectorizingCopyWithAssumedAlignmentILi128EEENS4_14SM90_TMA_STOREES1W_S1Y_S1Y_EEEvvEEEEvNT_6ParamsE:
        .type           _ZN7cutlass13device_kernelINS_4gemm6kernel13GemmUniversalIN4cute5tupleIJiiiiEEENS1_10collective13CollectiveMmaINS1_35MainloopSm100TmaUmmaWarpSpecializedILi7ELi2ELi4ENS5_IJNS4_1CILi1EEESB_SB_EEEEENS5_IJNSA_ILi64EEENSA_ILi128EEENSA_ILi32EEEEEEaNS5_IJlSB_lEEEaSI_NS4_8TiledMMAINS4_8MMA_AtomIJNS4_15SM100_MMA_S8_SSIaaiLi64ELi128ELNS4_4UMMA5MajorE0ELSN_0ELNSM_8SaturateE0EEEEEENS4_6LayoutISC_NS5_IJNSA_ILi0EEESS_SS_EEEEENS5_IJNS4_10UnderscoreESV_SV_EEEEENS4_13SM90_TMA_LOADENS4_14ComposedLayoutINS4_7SwizzleILi1ELi4ELi3EEENS4_18smem_ptr_flag_bitsILi8EEENSR_INS5_IJNSA_ILi8EEESG_EEENS5_IJSG_SB_EEEEEEEvNS4_8identityESY_S18_vS19_EENS_8epilogue10collective18CollectiveEpilogueINS1B_23Sm100TmaWarpSpecializedILi2ELi2ELi32ELb0ELb0EEEJSH_NS5_IJNSR_ISE_SB_EES1G_EEEaSI_aSI_NS1B_6fusion15FusionCallbacksIS1F_NS1I_17LinearCombinationIaiaiLNS_15FloatRoundStyleE2EEESH_S1H_JEEENS4_5SM1004TMEM4LOAD26SM100_TMEM_LOAD_16dp32b32xESY_NSZ_INS10_ILi2ELi4ELi3EEES13_NSR_INS5_IJS14_SE_EEENS5_IJSE_SB_EEEEEEENS4_39AutoVectorizingCopyWithAssumedAlignmentILi128EEENS4_14SM90_TMA_STOREES1W_S1Y_S1Y_EEEvvEEEEvNT_6ParamsE,@function
        .size           _ZN7cutlass13device_kernelINS_4gemm6kernel13GemmUniversalIN4cute5tupleIJiiiiEEENS1_10collective13CollectiveMmaINS1_35MainloopSm100TmaUmmaWarpSpecializedILi7ELi2ELi4ENS5_IJNS4_1CILi1EEESB_SB_EEEEENS5_IJNSA_ILi64EEENSA_ILi128EEENSA_ILi32EEEEEEaNS5_IJlSB_lEEEaSI_NS4_8TiledMMAINS4_8MMA_AtomIJNS4_15SM100_MMA_S8_SSIaaiLi64ELi128ELNS4_4UMMA5MajorE0ELSN_0ELNSM_8SaturateE0EEEEEENS4_6LayoutISC_NS5_IJNSA_ILi0EEESS_SS_EEEEENS5_IJNS4_10UnderscoreESV_SV_EEEEENS4_13SM90_TMA_LOADENS4_14ComposedLayoutINS4_7SwizzleILi1ELi4ELi3EEENS4_18smem_ptr_flag_bitsILi8EEENSR_INS5_IJNSA_ILi8EEESG_EEENS5_IJSG_SB_EEEEEEEvNS4_8identityESY_S18_vS19_EENS_8epilogue10collective18CollectiveEpilogueINS1B_23Sm100TmaWarpSpecializedILi2ELi2ELi32ELb0ELb0EEEJSH_NS5_IJNSR_ISE_SB_EES1G_EEEaSI_aSI_NS1B_6fusion15FusionCallbacksIS1F_NS1I_17LinearCombinationIaiaiLNS_15FloatRoundStyleE2EEESH_S1H_JEEENS4_5SM1004TMEM4LOAD26SM100_TMEM_LOAD_16dp32b32xESY_NSZ_INS10_ILi2ELi4ELi3EEES13_NSR_INS5_IJS14_SE_EEENS5_IJSE_SB_EEEEEEENS4_39AutoVectorizingCopyWithAssumedAlignmentILi128EEENS4_14SM90_TMA_STOREES1W_S1Y_S1Y_EEEvvEEEEvNT_6ParamsE,(.L_x_151 - _ZN7cutlass13device_kernelINS_4gemm6kernel13GemmUniversalIN4cute5tupleIJiiiiEEENS1_10collective13CollectiveMmaINS1_35MainloopSm100TmaUmmaWarpSpecializedILi7ELi2ELi4ENS5_IJNS4_1CILi1EEESB_SB_EEEEENS5_IJNSA_ILi64EEENSA_ILi128EEENSA_ILi32EEEEEEaNS5_IJlSB_lEEEaSI_NS4_8TiledMMAINS4_8MMA_AtomIJNS4_15SM100_MMA_S8_SSIaaiLi64ELi128ELNS4_4UMMA5MajorE0ELSN_0ELNSM_8SaturateE0EEEEEENS4_6LayoutISC_NS5_IJNSA_ILi0EEESS_SS_EEEEENS5_IJNS4_10UnderscoreESV_SV_EEEEENS4_13SM90_TMA_LOADENS4_14ComposedLayoutINS4_7SwizzleILi1ELi4ELi3EEENS4_18smem_ptr_flag_bitsILi8EEENSR_INS5_IJNSA_ILi8EEESG_EEENS5_IJSG_SB_EEEEEEEvNS4_8identityESY_S18_vS19_EENS_8epilogue10collective18CollectiveEpilogueINS1B_23Sm100TmaWarpSpecializedILi2ELi2ELi32ELb0ELb0EEEJSH_NS5_IJNSR_ISE_SB_EES1G_EEEaSI_aSI_NS1B_6fusion15FusionCallbacksIS1F_NS1I_17LinearCombinationIaiaiLNS_15FloatRoundStyleE2EEESH_S1H_JEEENS4_5SM1004TMEM4LOAD26SM100_TMEM_LOAD_16dp32b32xESY_NSZ_INS10_ILi2ELi4ELi3EEES13_NSR_INS5_IJS14_SE_EEENS5_IJSE_SB_EEEEEEENS4_39AutoVectorizingCopyWithAssumedAlignmentILi128EEENS4_14SM90_TMA_STOREES1W_S1Y_S1Y_EEEvvEEEEvNT_6ParamsE)
        .other          _ZN7cutlass13device_kernelINS_4gemm6kernel13GemmUniversalIN4cute5tupleIJiiiiEEENS1_10collective13CollectiveMmaINS1_35MainloopSm100TmaUmmaWarpSpecializedILi7ELi2ELi4ENS5_IJNS4_1CILi1EEESB_SB_EEEEENS5_IJNSA_ILi64EEENSA_ILi128EEENSA_ILi32EEEEEEaNS5_IJlSB_lEEEaSI_NS4_8TiledMMAINS4_8MMA_AtomIJNS4_15SM100_MMA_S8_SSIaaiLi64ELi128ELNS4_4UMMA5MajorE0ELSN_0ELNSM_8SaturateE0EEEEEENS4_6LayoutISC_NS5_IJNSA_ILi0EEESS_SS_EEEEENS5_IJNS4_10UnderscoreESV_SV_EEEEENS4_13SM90_TMA_LOADENS4_14ComposedLayoutINS4_7SwizzleILi1ELi4ELi3EEENS4_18smem_ptr_flag_bitsILi8EEENSR_INS5_IJNSA_ILi8EEESG_EEENS5_IJSG_SB_EEEEEEEvNS4_8identityESY_S18_vS19_EENS_8epilogue10collective18CollectiveEpilogueINS1B_23Sm100TmaWarpSpecializedILi2ELi2ELi32ELb0ELb0EEEJSH_NS5_IJNSR_ISE_SB_EES1G_EEEaSI_aSI_NS1B_6fusion15FusionCallbacksIS1F_NS1I_17LinearCombinationIaiaiLNS_15FloatRoundStyleE2EEESH_S1H_JEEENS4_5SM1004TMEM4LOAD26SM100_TMEM_LOAD_16dp32b32xESY_NSZ_INS10_ILi2ELi4ELi3EEES13_NSR_INS5_IJS14_SE_EEENS5_IJSE_SB_EEEEEEENS4_39AutoVectorizingCopyWithAssumedAlignmentILi128EEENS4_14SM90_TMA_STOREES1W_S1Y_S1Y_EEEvvEEEEvNT_6ParamsE,@"STO_CUDA_ENTRY STV_DEFAULT"
_ZN7cutlass13device_kernelINS_4gemm6kernel13GemmUniversalIN4cute5tupleIJiiiiEEENS1_10collective13CollectiveMmaINS1_35MainloopSm100TmaUmmaWarpSpecializedILi7ELi2ELi4ENS5_IJNS4_1CILi1EEESB_SB_EEEEENS5_IJNSA_ILi64EEENSA_ILi128EEENSA_ILi32EEEEEEaNS5_IJlSB_lEEEaSI_NS4_8TiledMMAINS4_8MMA_AtomIJNS4_15SM100_MMA_S8_SSIaaiLi64ELi128ELNS4_4UMMA5MajorE0ELSN_0ELNSM_8SaturateE0EEEEEENS4_6LayoutISC_NS5_IJNSA_ILi0EEESS_SS_EEEEENS5_IJNS4_10UnderscoreESV_SV_EEEEENS4_13SM90_TMA_LOADENS4_14ComposedLayoutINS4_7SwizzleILi1ELi4ELi3EEENS4_18smem_ptr_flag_bitsILi8EEENSR_INS5_IJNSA_ILi8EEESG_EEENS5_IJSG_SB_EEEEEEEvNS4_8identityESY_S18_vS19_EENS_8epilogue10collective18CollectiveEpilogueINS1B_23Sm100TmaWarpSpecializedILi2ELi2ELi32ELb0ELb0EEEJSH_NS5_IJNSR_ISE_SB_EES1G_EEEaSI_aSI_NS1B_6fusion15FusionCallbacksIS1F_NS1I_17LinearCombinationIaiaiLNS_15FloatRoundStyleE2EEESH_S1H_JEEENS4_5SM1004TMEM4LOAD26SM100_TMEM_LOAD_16dp32b32xESY_NSZ_INS10_ILi2ELi4ELi3EEES13_NSR_INS5_IJS14_SE_EEENS5_IJSE_SB_EEEEEEENS4_39AutoVectorizingCopyWithAssumedAlignmentILi128EEENS4_14SM90_TMA_STOREES1W_S1Y_S1Y_EEEvvEEEEvNT_6ParamsE:
[----:B------:R-:W1:Y:S01]  /*0000*/  LDC R1, c[0x0][0x37c] ;  /* 0x0000df00ff017b82 */ /* 0x000e620000000800 */
[----:B------:R-:W2:Y:S01]  /*0010*/  S2R R103, SR_TID.X ;  /* 0x0000000000677919 */ /* 0x000ea20000002100 */
[----:B------:R-:W3:Y:S01]  /*0020*/  LDCU.64 UR4, c[0x0][0x890] ;  /* 0x00011200ff0477ac */ /* 0x000ee20008000a00 */
[----:B------:R-:W-:Y:S02]  /*0030*/  PRMT R91, RZ, 0x7610, R91 ;  /* 0x00007610ff5b7816 */ /* 0x000fe4000000005b */
[----:B------:R-:W-:Y:S01]  /*0040*/  ELECT P5, URZ, PT ;  /* 0x0000000000ff782f */ /* 0x000fe200038a0000 */
[----:B------:R-:W4:Y:S01]  /*0050*/  LDCU.64 UR46, c[0x0][0x358] ;  /* 0x00006b00ff2e77ac */ /* 0x000f220008000a00 */
[----:B---3--:R-:W-:-:S04]  /*0060*/  UISETP.NE.U32.AND UP0, UPT, UR4, URZ, UPT ;  /* 0x000000ff0400728c */ /* 0x008fc8000bf05070 */
[----:B------:R-:W-:Y:S01]  /*0070*/  UISETP.NE.AND.EX UP0, UPT, UR5, URZ, UPT, UP0 ;  /* 0x000000ff0500728c */ /* 0x000fe2000bf05300 */
[----:B--2---:R-:W-:-:S05]  /*0080*/  SHF.R.U32.HI R96, RZ, 0x5, R103 ;  /* 0x00000005ff607819 */ /* 0x004fca0000011667 */
[----:B------:R-:W2:Y:S02]  /*0090*/  SHFL.IDX PT, R0, R96, RZ, 0x1f ;  /* 0x00001fff60007589 */ /* 0x000ea400000e0000 */
[----:B--2---:R-:W-:Y:S01]  /*00a0*/  R2UR UR8, R0 ;  /* 0x00000000000872ca */ /* 0x004fe200000e0000 */
[----:B-1--4-:R-:W-:-:S14]  /*00b0*/  BRA.U UP0, `(.L_x_0) ;  /* 0x00000001002c7547 */ /* 0x012fdc000b800000 */
[----:B------:R-:W1:Y:S02]  /*00c0*/  LDCU.64 UR6, c[0x0][0x888] ;  /* 0x00011100ff0677ac */ /* 0x000e640008000a00 */
[----:B-1----:R-:W-:-:S04]  /*00d0*/  UISETP.NE.U32.AND UP0, UPT, UR6, URZ, UPT ;  /* 0x000000ff0600728c */ /* 0x002fc8000bf05070 */
[----:B------:R-:W-:-:S09]  /*00e0*/  UISETP.NE.AND.EX UP0, UPT, UR7, URZ, UPT, UP0 ;  /* 0x000000ff0700728c */ /* 0x000fd2000bf05300 */
[----:B------:R-:W-:Y:S05]  /*00f0*/  BRA.U !UP0, `(.L_x_1) ;  /* 0x0000000108107547 */ /* 0x000fea000b800000 */
[----:B------:R-:W1:Y:S02]  /*0100*/  LDC.64 R50, c[0x0][0x888] ;  /* 0x00022200ff327b82 */ /* 0x000e640000000a00 */
[----:B-1----:R1:W5:Y:S01]  /*0110*/  LDG.E R50, desc[UR46][R50.64] ;  /* 0x0000002e32327981 */ /* 0x002362000c1e1900 */
[----:B------:R-:W-:Y:S01]  /*0120*/  HFMA2 R91, -RZ, RZ, 0, 5.9604644775390625e-08 ;  /* 0x00000001ff5b7431 */ /* 0x000fe200000001ff */
[----:B------:R-:W-:Y:S05]  /*0130*/  BRA `(.L_x_0) ;  /* 0x00000000000c7947 */ /* 0x000fea0003800000 */
.L_x_1:
[----:B------:R-:W1:Y:S01]  /*0140*/  LDCU UR6, c[0x0][0x880] ;  /* 0x00011000ff0677ac */ /* 0x000e620008000800 */
[----:B------:R-:W-:Y:S01]  /*0150*/  HFMA2 R91, -RZ, RZ, 0, 5.9604644775390625e-08 ;  /* 0x00000001ff5b7431 */ /* 0x000fe200000001ff */
[----:B-1----:R-:W-:-:S07]  /*0160*/  MOV R50, UR6 ;  /* 0x0000000600327c02 */ /* 0x002fce0008000f00 */
.L_x_0:
[----:B------:R-:W2:Y:S02]  /*0170*/  LDCU.64 UR6, c[0x0][0x8b0] ;  /* 0x00011600ff0677ac */ /* 0x000ea40008000a00 */
[----:B--2---:R-:W-:-:S04]  /*0180*/  UISETP.NE.U32.AND UP0, UPT, UR6, URZ, UPT ;  /* 0x000000ff0600728c */ /* 0x004fc8000bf05070 */
[----:B------:R-:W-:-:S09]  /*0190*/  UISETP.NE.AND.EX UP0, UPT, UR7, URZ, UPT, UP0 ;  /* 0x000000ff0700728c */ /* 0x000fd2000bf05300 */
[----:B------:R-:W-:Y:S05]  /*01a0*/  BRA.U UP0, `(.L_x_2) ;  /* 0x0000000100247547 */ /* 0x000fea000b800000 */
[----:B------:R-:W2:Y:S02]  /*01b0*/  LDCU.64 UR6, c[0x0][0x8a8] ;  /* 0x00011500ff0677ac */ /* 0x000ea40008000a00 */
[----:B--2---:R-:W-:-:S04]  /*01c0*/  UISETP.NE.U32.AND UP0, UPT, UR6, URZ, UPT ;  /* 0x000000ff0600728c */ /* 0x004fc8000bf05070 */
[----:B------:R-:W-:-:S09]  /*01d0*/  UISETP.NE.AND.EX UP0, UPT, UR7, URZ, UPT, UP0 ;  /* 0x000000ff0700728c */ /* 0x000fd2000bf05300 */
[----:B------:R-:W-:Y:S05]  /*01e0*/  BRA.U !UP0, `(.L_x_3) ;  /* 0x00000001080c7547 */ /* 0x000fea000b800000 */
[----:B------:R-:W2:Y:S02]  /*01f0*/  LDC.64 R2, c[0x0][0x8a8] ;  /* 0x00022a00ff027b82 */ /* 0x000ea40000000a00 */
[----:B--2---:R2:W5:Y:S01]  /*0200*/  LDG.E R47, desc[UR46][R2.64] ;  /* 0x0000002e022f7981 */ /* 0x004562000c1e1900 */
[----:B------:R-:W-:Y:S05]  /*0210*/  BRA `(.L_x_2) ;  /* 0x0000000000087947 */ /* 0x000fea0003800000 */
.L_x_3:
[----:B------:R-:W2:Y:S02]  /*0220*/  LDCU UR6, c[0x0][0x8a0] ;  /* 0x00011400ff0677ac */ /* 0x000ea40008000800 */
[----:B--2---:R-:W-:Y:S02]  /*0230*/  MOV R47, UR6 ;  /* 0x00000006002f7c02 */ /* 0x004fe40008000f00 */
.L_x_2:
[----:B------:R-:W-:Y:S01]  /*0240*/  IMAD.U32 R0, RZ, RZ, UR8 ;  /* 0x00000008ff007e24 */ /* 0x000fe2000f8e00ff */
[----:B------:R-:W-:Y:S04]  /*0250*/  BSSY.RECONVERGENT B0, `(.L_x_4) ;  /* 0x000000c000007945 */ /* 0x000fe80003800200 */
[C---:B------:R-:W-:Y:S02]  /*0260*/  ISETP.NE.OR P1, PT, R0.reuse, 0x1, !P5 ;  /* 0x000000010000780c */ /* 0x040fe40006f25670 */
[----:B------:R-:W-:-:S11]  /*0270*/  ISETP.NE.OR P0, PT, R0, 0x3, !P5 ;  /* 0x000000030000780c */ /* 0x000fd60006f05670 */
[----:B------:R-:W-:Y:S05]  /*0280*/  @P1 BRA `(.L_x_5) ;  /* 0x0000000000201947 */ /* 0x000fea0003800000 */
[----:B------:R-:W3:Y:S02]  /*0290*/  LDCU.64 UR6, c[0x0][0x348] ;  /* 0x00006900ff0677ac */ /* 0x000ee40008000a00 */
[----:B---3--:R-:W-:Y:S02]  /*02a0*/  UIADD3 UR10, UP1, UPT, UR6, 0x80, URZ ;  /* 0x00000080060a7890 */ /* 0x008fe4000ff3e0ff */
[----:B------:R-:W-:Y:S02]  /*02b0*/  UIADD3 UR6, UP0, UPT, UR6, 0x180, URZ ;  /* 0x0000018006067890 */ /* 0x000fe4000ff1e0ff */
[----:B------:R-:W-:Y:S02]  /*02c0*/  UIADD3.X UR11, UPT, UPT, URZ, UR7, URZ, UP1, !UPT ;  /* 0x00000007ff0b7290 */ /* 0x000fe40008ffe4ff */
[----:B------:R-:W-:-:S07]  /*02d0*/  UIADD3.X UR7, UPT, UPT, URZ, UR7, URZ, UP0, !UPT ;  /* 0x00000007ff077290 */ /* 0x000fce00087fe4ff */
[----:B------:R3:W-:Y:S02]  /*02e0*/  UTMACCTL.PF [UR10] ;  /* 0x000000000a0079b9 */ /* 0x0007e40008040000 */
[----:B------:R3:W-:Y:S02]  /*02f0*/  UTMACCTL.PF [UR6] ;  /* 0x00000000060079b9 */ /* 0x0007e40008040000 */
[----:B---3--:R-:W-:Y:S01]  /*0300*/  NOP ;  /* 0x0000000000007918 */ /* 0x008fe20000000000 */
.L_x_5:
[----:B------:R-:W-:Y:S05]  /*0310*/  BSYNC.RECONVERGENT B0 ;  /* 0x0000000000007941 */ /* 0x000fea0003800200 */
.L_x_4:
[----:B------:R-:W-:Y:S04]  /*0320*/  BSSY.RECONVERGENT B0, `(.L_x_6) ;  /* 0x000000a000007945 */ /* 0x000fe80003800200 */
        /* <DEDUP_REMOVED lines=9> */
.L_x_7:
[----:B------:R-:W-:Y:S05]  /*03c0*/  BSYNC.RECONVERGENT B0 ;  /* 0x0000000000007941 */ /* 0x000fea0003800200 */
.L_x_6:
[----:B------:R-:W3:Y:S01]  /*03d0*/  LDCU.64 UR6, c[0x0][0x888] ;  /* 0x00011100ff0677ac */ /* 0x000ee20008000a00 */
[----:B------:R-:W-:Y:S02]  /*03e0*/  UISETP.EQ.U32.AND UP1, UPT, UR4, URZ, UPT ;  /* 0x000000ff0400728c */ /* 0x000fe4000bf22070 */
[----:B------:R-:W-:Y:S02]  /*03f0*/  UPLOP3.LUT UP2, UPT, UPT, UPT, UPT, 0x80, 0x8 ;  /* 0x000000000008789c */ /* 0x000fe40003f4f070 */
[----:B---3--:R-:W-:-:S04]  /*0400*/  UISETP.NE.U32.AND UP0, UPT, UR6, URZ, UPT ;  /* 0x000000ff0600728c */ /* 0x008fc8000bf05070 */
[----:B------:R-:W-:-:S04]  /*0410*/  UISETP.NE.AND.EX UP0, UPT, UR7, URZ, UPT, UP0 ;  /* 0x000000ff0700728c */ /* 0x000fc8000bf05300 */
[----:B------:R-:W-:-:S04]  /*0420*/  UISETP.EQ.OR.EX UP3, UPT, UR5, URZ, !UP0, UP1 ;  /* 0x000000ff0500728c */ /* 0x000fc8000c762710 */
[----:B------:R-:W-:-:S05]  /*0430*/  UP2UR UR50, UPR, URZ, 0x8 ;  /* 0x00000008ff327883 */ /* 0x000fca0008000000 */
[----:B------:R-:W-:Y:S07]  /*0440*/  BRA.U !UP3, `(.L_x_8) ;  /* 0x000000010b207547 */ /* 0x000fee000b800000 */
[----:B-----5:R-:W-:Y:S01]  /*0450*/  R2UR UR6, R50 ;  /* 0x00000000320672ca */ /* 0x020fe200000e0000 */
[----:B------:R-:W-:Y:S02]  /*0460*/  UISETP.NE.U32.AND UP2, UPT, UR4, URZ, UPT ;  /* 0x000000ff0400728c */ /* 0x000fe4000bf45070 */
[----:B------:R-:W-:Y:S02]  /*0470*/  USEL UR4, URZ, 0xffffffff, UP0 ;  /* 0xffffffffff047887 */ /* 0x000fe40008000000 */
[----:B------:R-:W-:-:S08]  /*0480*/  UISETP.NE.AND.EX UP2, UPT, UR5, URZ, UPT, UP2 ;  /* 0x000000ff0500728c */ /* 0x000fd0000bf45320 */
[----:B------:R-:W-:-:S04]  /*0490*/  UISETP.NE.AND UP1, UPT, UR6, URZ, UPT ;  /* 0x000000ff0600728c */ /* 0x000fc8000bf25270 */
[----:B------:R-:W-:-:S04]  /*04a0*/  @!UP2 USEL UR4, URZ, 0xffffffff, UP1 ;  /* 0xffffffffff04a887 */ /* 0x000fc80008800000 */
[----:B------:R-:W-:-:S04]  /*04b0*/  ULOP3.LUT UR4, UR4, 0x1, URZ, 0xc0, !UPT ;  /* 0x0000000104047892 */ /* 0x000fc8000f8ec0ff */
[----:B------:R-:W-:-:S11]  /*04c0*/  UISETP.NE.U32.AND UP2, UPT, UR4, 0x1, UPT ;  /* 0x000000010400788c */ /* 0x000fd6000bf45070 */
.L_x_8:
[----:B--2---:R-:W2:Y:S01]  /*04d0*/  SHFL.IDX PT, R2, R96, RZ, 0x1f ;  /* 0x00001fff60027589 */ /* 0x004ea200000e0000 */
[----:B------:R-:W-:-:S04]  /*04e0*/  UISETP.NE.AND UP1, UPT, UR8, 0x2, UPT ;  /* 0x000000020800788c */ /* 0x000fc8000bf25270 */
[----:B------:R-:W-:Y:S01]  /*04f0*/  USEL UR6, URZ, 0x1, UP1 ;  /* 0x00000001ff067887 */ /* 0x000fe20008800000 */
[----:B--2---:R-:W-:-:S13]  /*0500*/  ISETP.NE.AND P0, PT, R2, RZ, PT ;  /* 0x000000ff0200720c */ /* 0x004fda0003f05270 */
[----:B------:R-:W-:Y:S05]  /*0510*/  @P0 BRA `(.L_x_9) ;  /* 0x0000000000600947 */ /* 0x000fea0003800000 */
[----:B------:R-:W2:Y:S01]  /*0520*/  S2UR UR5, SR_CgaCtaId ;  /* 0x00000000000579c3 */ /* 0x000ea20000008800 */
[----:B------:R-:W-:Y:S01]  /*0530*/  UMOV UR7, 0x400 ;  /* 0x0000040000077882 */ /* 0x000fe20000000000 */
[----:B------:R-:W-:Y:S01]  /*0540*/  UMOV UR4, 0x1 ;  /* 0x0000000100047882 */ /* 0x000fe20000000000 */
[----:B------:R-:W-:Y:S01]  /*0550*/  ELECT P0, URZ, PT ;  /* 0x0000000000ff782f */ /* 0x000fe20003800000 */
[----:B------:R-:W-:-:S04]  /*0560*/  UIADD3 UR10, UPT, UPT, -UR4, 0x100000, URZ ;  /* 0x00100000040a7890 */ /* 0x000fc8000fffe1ff */
[----:B------:R-:W-:Y:S02]  /*0570*/  USHF.L.U32 UR11, UR10, 0xb, URZ ;  /* 0x0000000b0a0b7899 */ /* 0x000fe400080006ff */
[----:B------:R-:W-:Y:S02]  /*0580*/  USHF.L.U32 UR10, UR10, 0x1, URZ ;  /* 0x000000010a0a7899 */ /* 0x000fe400080006ff */
[----:B--2---:R-:W-:Y:S01]  /*0590*/  ULEA UR5, UR5, UR7, 0x18 ;  /* 0x0000000705057291 */ /* 0x004fe2000f8ec0ff */
[----:B------:R-:W2:Y:S11]  /*05a0*/  FENCE.VIEW.ASYNC.S ;  /* 0x00000000000073c6 */ /* 0x000eb60000000000 */
[----:B--2---:R2:W3:Y:S01]  /*05b0*/  SYNCS.EXCH.64 URZ, [UR5], UR10 ;  /* 0x0000000a05ff75b2 */ /* 0x0044e20008000100 */
[----:B------:R2:W4:Y:S01]  /*05c0*/  SYNCS.EXCH.64 URZ, [UR5+0x38], UR10 ;  /* 0x0000380a05ff75b2 */ /* 0x0005220008000100 */
[----:B------:R2:W1:Y:S01]  /*05d0*/  SYNCS.EXCH.64 URZ, [UR5+0x8], UR10 ;  /* 0x0000080a05ff75b2 */ /* 0x0004620008000100 */
        /* <DEDUP_REMOVED lines=10> */
[----:B------:R2:W1:Y:S02]  /*0680*/  SYNCS.EXCH.64 URZ, [UR5+0x68], UR10 ;  /* 0x0000680a05ff75b2 */ /* 0x0004640008000100 */
[----:B--2---:R-:W-:Y:S01]  /*0690*/  NOP ;  /* 0x0000000000007918 */ /* 0x004fe20000000000 */
.L_x_9:
[----:B------:R-:W2:Y:S01]  /*06a0*/  SHFL.IDX PT, R2, R96, RZ, 0x1f ;  /* 0x00001fff60027589 */ /* 0x000ea200000e0000 */
[----:B------:R-:W-:Y:S01]  /*06b0*/  NOP ;  /* 0x0000000000007918 */ /* 0x000fe20000000000 */
[----:B--2---:R-:W-:-:S13]  /*06c0*/  ISETP.NE.AND P0, PT, R2, 0x1, PT ;  /* 0x000000010200780c */ /* 0x004fda0003f05270 */
[----:B------:R-:W-:Y:S05]  /*06d0*/  @P0 BRA `(.L_x_10) ;  /* 0x0000000000480947 */ /* 0x000fea0003800000 */
[----:B------:R-:W2:Y:S01]  /*06e0*/  S2UR UR7, SR_CgaCtaId ;  /* 0x00000000000779c3 */ /* 0x000ea20000008800 */
[----:B------:R-:W-:Y:S01]  /*06f0*/  UMOV UR9, 0x400 ;  /* 0x0000040000097882 */ /* 0x000fe20000000000 */
[----:B------:R-:W-:Y:S01]  /*0700*/  UMOV UR5, 0x20 ;  /* 0x0000002000057882 */ /* 0x000fe20000000000 */
[----:B------:R-:W-:Y:S01]  /*0710*/  UMOV UR4, 0x80 ;  /* 0x0000008000047882 */ /* 0x000fe20000000000 */
[----:B------:R-:W-:-:S04]  /*0720*/  UIADD3 UR10, UPT, UPT, -UR5, 0x100000, URZ ;  /* 0x00100000050a7890 */ /* 0x000fc8000fffe1ff */
[----:B------:R-:W-:Y:S02]  /*0730*/  USHF.L.U32 UR11, UR10, 0xb, URZ ;  /* 0x0000000b0a0b7899 */ /* 0x000fe400080006ff */
[----:B------:R-:W-:Y:S02]  /*0740*/  USHF.L.U32 UR10, UR10, 0x1, URZ ;  /* 0x000000010a0a7899 */ /* 0x000fe400080006ff */
[----:B------:R-:W-:-:S04]  /*0750*/  UIADD3 UR4, UPT, UPT, -UR4, 0x100000, URZ ;  /* 0x0010000004047890 */ /* 0x000fc8000fffe1ff */
[----:B------:R-:W-:Y:S02]  /*0760*/  USHF.L.U32 UR5, UR4, 0xb, URZ ;  /* 0x0000000b04057899 */ /* 0x000fe400080006ff */
[----:B------:R-:W-:Y:S01]  /*0770*/  USHF.L.U32 UR4, UR4, 0x1, URZ ;  /* 0x0000000104047899 */ /* 0x000fe200080006ff */
[----:B------:R-:W-:Y:S01]  /*0780*/  ELECT P0, URZ, PT ;  /* 0x0000000000ff782f */ /* 0x000fe20003800000 */
[----:B--2---:R-:W-:Y:S01]  /*0790*/  ULEA UR7, UR7, UR9, 0x18 ;  /* 0x0000000907077291 */ /* 0x004fe2000f8ec0ff */
[----:B------:R-:W2:Y:S11]  /*07a0*/  FENCE.VIEW.ASYNC.S ;  /* 0x00000000000073c6 */ /* 0x000eb60000000000 */
[----:B--2---:R2:W1:Y:S01]  /*07b0*/  SYNCS.EXCH.64 URZ, [UR7+0x70], UR10 ;  /* 0x0000700a07ff75b2 */ /* 0x0044620008000100 */
[----:B------:R2:W1:Y:S01]  /*07c0*/  SYNCS.EXCH.64 URZ, [UR7+0x80], UR4 ;  /* 0x0000800407ff75b2 */ /* 0x0004620008000100 */
[----:B------:R2:W1:Y:S01]  /*07d0*/  SYNCS.EXCH.64 URZ, [UR7+0x78], UR10 ;  /* 0x0000780a07ff75b2 */ /* 0x0004620008000100 */
[----:B------:R2:W1:Y:S01]  /*07e0*/  SYNCS.EXCH.64 URZ, [UR7+0x88], UR4 ;  /* 0x0000880407ff75b2 */ /* 0x0004620008000100 */
[----:B------:R-:W-:Y:S01]  /*07f0*/  NOP ;  /* 0x0000000000007918 */ /* 0x000fe20000000000 */
.L_x_10:
[----:B------:R-:W3:Y:S01]  /*0800*/  SHFL.IDX PT, R2, R96, RZ, 0x1f ;  /* 0x00001fff60027589 */ /* 0x000ee200000e0000 */
[----:B------:R-:W-:Y:S01]  /*0810*/  NOP ;  /* 0x0000000000007918 */ /* 0x000fe20000000000 */
[----:B---3--:R-:W-:-:S13]  /*0820*/  ISETP.NE.AND P0, PT, R2, 0x3, PT ;  /* 0x000000030200780c */ /* 0x008fda0003f05270 */
[----:B------:R-:W-:Y:S05]  /*0830*/  @P0 BRA `(.L_x_11) ;  /* 0x0000000000300947 */ /* 0x000fea0003800000 */
[----:B--2---:R-:W2:Y:S01]  /*0840*/  S2UR UR5, SR_CgaCtaId ;  /* 0x00000000000579c3 */ /* 0x004ea20000008800 */
        /* <DEDUP_REMOVED lines=8> */
[----:B--2---:R3:W2:Y:S01]  /*08d0*/  SYNCS.EXCH.64 URZ, [UR5+0x90], UR10 ;  /* 0x0000900a05ff75b2 */ /* 0x0046a20008000100 */
[----:B------:R3:W1:Y:S02]  /*08e0*/  SYNCS.EXCH.64 URZ, [UR5+0x98], UR10 ;  /* 0x0000980a05ff75b2 */ /* 0x0006640008000100 */
[----:B---3--:R-:W-:Y:S01]  /*08f0*/  NOP ;  /* 0x0000000000007918 */ /* 0x008fe20000000000 */
.L_x_11:
[----:B------:R-:W3:Y:S01]  /*0900*/  SHFL.IDX PT, R2, R96, RZ, 0x1f ;  /* 0x00001fff60027589 */ /* 0x000ee200000e0000 */
[----:B------:R-:W-:Y:S01]  /*0910*/  NOP ;  /* 0x0000000000007918 */ /* 0x000fe20000000000 */
[----:B---3--:R-:W-:-:S13]  /*0920*/  ISETP.NE.AND P0, PT, R2, 0x4, PT ;  /* 0x000000040200780c */ /* 0x008fda0003f05270 */
[----:B------:R-:W-:Y:S05]  /*0930*/  @P0 BRA `(.L_x_12) ;  /* 0x00000000004c0947 */ /* 0x000fea0003800000 */
[----:B--2---:R-:W2:Y:S01]  /*0940*/  S2UR UR5, SR_CgaCtaId ;  /* 0x00000000000579c3 */ /* 0x004ea20000008800 */
[----:B------:R-:W-:Y:S01]  /*0950*/  UMOV UR9, 0x100 ;  /* 0x0000010000097882 */ /* 0x000fe20000000000 */
[----:B------:R-:W-:Y:S01]  /*0960*/  UMOV UR7, 0x400 ;  /* 0x0000040000077882 */ /* 0x000fe20000000000 */
[----:B------:R-:W-:Y:S01]  /*0970*/  USEL UR9, UR9, 0xe0, UP2 ;  /* 0x000000e009097887 */ /* 0x000fe20009000000 */
[----:B------:R-:W-:Y:S01]  /*0980*/  UMOV UR4, 0x1 ;  /* 0x0000000100047882 */ /* 0x000fe20000000000 */
[----:B------:R-:W-:Y:S01]  /*0990*/  ELECT P0, URZ, PT ;  /* 0x0000000000ff782f */ /* 0x000fe20003800000 */
[----:B------:R-:W-:-:S04]  /*09a0*/  UIADD3 UR10, UPT, UPT, -UR4, 0x100000, URZ ;  /* 0x00100000040a7890 */ /* 0x000fc8000fffe1ff */
[----:B------:R-:W-:Y:S02]  /*09b0*/  USHF.L.U32 UR11, UR10, 0xb, URZ ;  /* 0x0000000b0a0b7899 */ /* 0x000fe400080006ff */
[----:B------:R-:W-:Y:S02]  /*09c0*/  USHF.L.U32 UR10, UR10, 0x1, URZ ;  /* 0x000000010a0a7899 */ /* 0x000fe400080006ff */
[----:B------:R-:W-:-:S04]  /*09d0*/  UIADD3 UR12, UPT, UPT, -UR9, 0x100000, URZ ;  /* 0x00100000090c7890 */ /* 0x000fc8000fffe1ff */
[----:B------:R-:W-:Y:S02]  /*09e0*/  USHF.L.U32 UR13, UR12, 0xb, URZ ;  /* 0x0000000b0c0d7899 */ /* 0x000fe400080006ff */
[----:B------:R-:W-:Y:S02]  /*09f0*/  USHF.L.U32 UR12, UR12, 0x1, URZ ;  /* 0x000000010c0c7899 */ /* 0x000fe400080006ff */
[----:B--2---:R-:W-:Y:S01]  /*0a00*/  ULEA UR5, UR5, UR7, 0x18 ;  /* 0x0000000705057291 */ /* 0x004fe2000f8ec0ff */
[----:B------:R-:W2:Y:S11]  /*0a10*/  FENCE.VIEW.ASYNC.S ;  /* 0x00000000000073c6 */ /* 0x000eb60000000000 */
[----:B--2---:R3:W2:Y:S01]  /*0a20*/  SYNCS.EXCH.64 URZ, [UR5+0xa0], UR10 ;  /* 0x0000a00a05ff75b2 */ /* 0x0046a20008000100 */
[----:B------:R3:W1:Y:S01]  /*0a30*/  SYNCS.EXCH.64 URZ, [UR5+0xb0], UR12 ;  /* 0x0000b00c05ff75b2 */ /* 0x0006620008000100 */
[----:B------:R3:W1:Y:S01]  /*0a40*/  SYNCS.EXCH.64 URZ, [UR5+0xa8], UR10 ;  /* 0x0000a80a05ff75b2 */ /* 0x0006620008000100 */
[----:B------:R3:W1:Y:S02]  /*0a50*/  SYNCS.EXCH.64 URZ, [UR5+0xb8], UR12 ;  /* 0x0000b80c05ff75b2 */ /* 0x0006640008000100 */
[----:B---3--:R-:W-:Y:S01]  /*0a60*/  NOP ;  /* 0x0000000000007918 */ /* 0x008fe20000000000 */
.L_x_12:
[----:B------:R-:W3:Y:S01]  /*0a70*/  SHFL.IDX PT, R2, R96, RZ, 0x1f ;  /* 0x00001fff60027589 */ /* 0x000ee200000e0000 */
[----:B------:R-:W-:Y:S01]  /*0a80*/  NOP ;  /* 0x0000000000007918 */ /* 0x000fe20000000000 */
[----:B---3--:R-:W-:-:S13]  /*0a90*/  ISETP.NE.AND P0, PT, R2, 0x5, PT ;  /* 0x000000050200780c */ /* 0x008fda0003f05270 */
[----:B------:R-:W-:Y:S05]  /*0aa0*/  @P0 BRA `(.L_x_13) ;  /* 0x0000000000580947 */ /* 0x000fea0003800000 */
[----:B--2---:R-:W2:Y:S01]  /*0ab0*/  S2UR UR7, SR_CgaCtaId ;  /* 0x00000000000779c3 */ /* 0x004ea20000008800 */
        /* <DEDUP_REMOVED lines=12> */
[----:B--2---:R3:W2:Y:S01]  /*0b80*/  SYNCS.EXCH.64 URZ, [UR7+0xc0], UR10 ;  /* 0x0000c00a07ff75b2 */ /* 0x0046a20008000100 */
[----:B------:R3:W1:Y:S01]  /*0b90*/  SYNCS.EXCH.64 URZ, [UR7+0xe0], UR4 ;  /* 0x0000e00407ff75b2 */ /* 0x0006620008000100 */
[----:B------:R3:W1:Y:S01]  /*0ba0*/  SYNCS.EXCH.64 URZ, [UR7+0xc8], UR10 ;  /* 0x0000c80a07ff75b2 */ /* 0x0006620008000100 */
[----:B------:R3:W1:Y:S01]  /*0bb0*/  SYNCS.EXCH.64 URZ, [UR7+0xe8], UR4 ;  /* 0x0000e80407ff75b2 */ /* 0x0006620008000100 */
[----:B------:R3:W1:Y:S01]  /*0bc0*/  SYNCS.EXCH.64 URZ, [UR7+0xd0], UR10 ;  /* 0x0000d00a07ff75b2 */ /* 0x0006620008000100 */
[----:B------:R3:W1:Y:S01]  /*0bd0*/  SYNCS.EXCH.64 URZ, [UR7+0xf0], UR4 ;  /* 0x0000f00407ff75b2 */ /* 0x0006620008000100 */
[----:B------:R3:W1:Y:S01]  /*0be0*/  SYNCS.EXCH.64 URZ, [UR7+0xd8], UR10 ;  /* 0x0000d80a07ff75b2 */ /* 0x0006620008000100 */
[----:B------:R3:W1:Y:S02]  /*0bf0*/  SYNCS.EXCH.64 URZ, [UR7+0xf8], UR4 ;  /* 0x0000f80407ff75b2 */ /* 0x0006640008000100 */
[----:B---3--:R-:W-:Y:S01]  /*0c00*/  NOP ;  /* 0x0000000000007918 */ /* 0x008fe20000000000 */
.L_x_13:
        /* <DEDUP_REMOVED lines=18> */
.L_x_14:
[----:B--2---:R-:W2:Y:S01]  /*0d30*/  S2UR UR5, SR_CTAID.X ;  /* 0x00000000000579c3 */ /* 0x004ea20000002500 */
[----:B------:R-:W-:-:S05]  /*0d40*/  CS2R.32 R90, SR_CgaSize ;  /* 0x00000000005a7805 */ /* 0x000fca0000008a00 */
[----:B------:R-:W-:-:S05]  /*0d50*/  IMAD R90, R90, -0xa0, RZ ;  /* 0xffffff605a5a7824 */ /* 0x000fca00078e02ff */
[----:B------:R-:W-:-:S14]  /*0d60*/  R2UR UR9, R90 ;  /* 0x000000005a0972ca */ /* 0x000fdc00000e0000 */
[----:B------:R-:W3:Y:S01]  /*0d70*/  LDCU UR9, c[0x0][UR9+0x2b0] ;  /* 0x00005600090977ac */ /* 0x000ee20008000800 */
[----:B------:R-:W-:Y:S01]  /*0d80*/  NOP ;  /* 0x0000000000007918 */ /* 0x000fe20000000000 */
[----:B------:R-:W-:-:S05]  /*0d90*/  CS2R.32 R90, SR_CgaSize ;  /* 0x00000000005a7805 */ /* 0x000fca0000008a00 */
[----:B------:R-:W-:-:S05]  /*0da0*/  IMAD R90, R90, -0xa0, RZ ;  /* 0xffffff605a5a7824 */ /* 0x000fca00078e02ff */
[----:B------:R-:W-:-:S14]  /*0db0*/  R2UR UR7, R90 ;  /* 0x000000005a0772ca */ /* 0x000fdc00000e0000 */
[----:B------:R-:W4:Y:S01]  /*0dc0*/  LDCU UR7, c[0x0][UR7+0x2b4] ;  /* 0x00005680070777ac */ /* 0x000f220008000800 */
[----:B------:R-:W1:Y:S08]  /*0dd0*/  S2UR UR4, SR_CTAID.Y ;  /* 0x00000000000479c3 */ /* 0x000e700000002600 */
[----:B------:R-:W4:Y:S01]  /*0de0*/  LDC R9, c[0x0][0xb24] ;  /* 0x0002c900ff097b82 */ /* 0x000f220000000800 */
[----:B--2---:R-:W-:-:S02]  /*0df0*/  I2FP.F32.U32 R5, UR5 ;  /* 0x0000000500057c45 */ /* 0x004fc40008201000 */
[----:B------:R-:W-:-:S05]  /*0e00*/  CS2R.32 R3, SR_CgaSize ;  /* 0x0000000000037805 */ /* 0x000fca0000008a00 */
[----:B------:R-:W-:-:S06]  /*0e10*/  IMAD R3, R3, -0xa0, RZ ;  /* 0xffffff6003037824 */ /* 0x000fcc00078e02ff */
[----:B------:R-:W2:Y:S01]  /*0e20*/  LDC R3, c[0x0][R3+0x2a0] ;  /* 0x0000a80003037b82 */ /* 0x000ea20000000800 */
[----:B------:R-:W-:Y:S01]  /*0e30*/  MOV R21, UR5 ;  /* 0x0000000500157c02 */ /* 0x000fe20008000f00 */
[----:B---3--:R-:W-:Y:S01]  /*0e40*/  FMUL R5, R5, UR9 ;  /* 0x0000000905057c20 */ /* 0x008fe20008400000 */
[----:B-1----:R-:W-:Y:S02]  /*0e50*/  I2FP.F32.U32 R4, UR4 ;  /* 0x0000000400047c45 */ /* 0x002fe40008201000 */
[----:B------:R-:W-:-:S05]  /*0e60*/  CS2R.32 R2, SR_CgaSize ;  /* 0x0000000000027805 */ /* 0x000fca0000008a00 */
[----:B------:R-:W-:-:S06]  /*0e70*/  IMAD R2, R2, -0xa0, RZ ;  /* 0xffffff6002027824 */ /* 0x000fcc00078e02ff */
[----:B------:R-:W1:Y:S01]  /*0e80*/  LDC R2, c[0x0][R2+0x2a4] ;  /* 0x0000a90002027b82 */ /* 0x000e620000000800 */
[----:B------:R-:W3:Y:S01]  /*0e90*/  F2I.U32.TRUNC.NTZ R90, R5 ;  /* 0x00000005005a7305 */ /* 0x000ee2000020f000 */
[----:B------:R-:W-:Y:S01]  /*0ea0*/  MOV R20, UR4 ;  /* 0x0000000400147c02 */ /* 0x000fe20008000f00 */
[----:B----4-:R-:W-:-:S05]  /*0eb0*/  FMUL R4, R4, UR7 ;  /* 0x0000000704047c20 */ /* 0x010fca0008400000 */
[----:B------:R-:W-:Y:S01]  /*0ec0*/  BAR.SYNC.DEFER_BLOCKING 0x0 ;  /* 0x0000000000007b1d */ /* 0x000fe20000010000 */
[----:B------:R-:W-:-:S05]  /*0ed0*/  ISETP.GE.AND P0, PT, R9, 0x1, PT ;  /* 0x000000010900780c */ /* 0x000fca0003f06270 */
[----:B------:R-:W4:Y:S02]  /*0ee0*/  F2I.U32.TRUNC.NTZ R83, R4 ;  /* 0x0000000400537305 */ /* 0x000f24000020f000 */
[----:B------:R-:W1:Y:S01]  /*0ef0*/  S2UR UR36, SR_CTAID.Z ;  /* 0x00000000002479c3 */ /* 0x000e620000002700 */
[----:B---3--:R-:W-:-:S05]  /*0f00*/  IADD3 R90, PT, PT, -R90, RZ, RZ ;  /* 0x000000ff5a5a7210 */ /* 0x008fca0007ffe1ff */
[----:B--2---:R-:W-:Y:S01]  /*0f10*/  IMAD R90, R3, R90, UR5 ;  /* 0x00000005035a7e24 */ /* 0x004fe2000f8e025a */
[----:B----4-:R-:W-:-:S05]  /*0f20*/  IADD3 R83, PT, PT, -R83, RZ, RZ ;  /* 0x000000ff53537210 */ /* 0x010fca0007ffe1ff */
[----:B-1----:R-:W-:Y:S01]  /*0f30*/  IMAD R83, R2, R83, UR4 ;  /* 0x0000000402537e24 */ /* 0x002fe2000f8e0253 */
[----:B------:R-:W-:Y:S06]  /*0f40*/  @!P0 BRA `(.L_x_15) ;  /* 0x0000000000b88947 */ /* 0x000fec0003800000 */
[----:B------:R-:W1:Y:S01]  /*0f50*/  LDC.64 R4, c[0x0][0xb18] ;  /* 0x0002c600ff047b82 */ /* 0x000e620000000a00 */
[----:B------:R-:W-:-:S07]  /*0f60*/  ISETP.NE.AND P0, PT, R9, 0x1, PT ;  /* 0x000000010900780c */ /* 0x000fce0003f05270 */
[----:B------:R-:W2:Y:S08]  /*0f70*/  LDC R10, c[0x0][0xb0c] ;  /* 0x0002c300ff0a7b82 */ /* 0x000eb00000000800 */
[----:B------:R-:W3:Y:S08]  /*0f80*/  LDC R11, c[0x0][0x370] ;  /* 0x0000dc00ff0b7b82 */ /* 0x000ef00000000800 */
[----:B------:R-:W4:Y:S01]  /*0f90*/  LDC R12, c[0x0][0x374] ;  /* 0x0000dd00ff0c7b82 */ /* 0x000f220000000800 */
[----:B-1----:R-:W-:-:S07]  /*0fa0*/  ISETP.NE.AND P1, PT, R4, 0x1, PT ;  /* 0x000000010400780c */ /* 0x002fce0003f25270 */
[----:B------:R-:W3:Y:S01]  /*0fb0*/  LDC.64 R6, c[0x0][0xb10] ;  /* 0x0002c400ff067b82 */ /* 0x000ee20000000a00 */
[----:B--2---:R-:W-:-:S07]  /*0fc0*/  ISETP.NE.AND P2, PT, R10, 0x1, PT ;  /* 0x000000010a00780c */ /* 0x004fce0003f45270 */
[----:B------:R-:W1:Y:S08]  /*0fd0*/  LDC R8, c[0x0][0xb20] ;  /* 0x0002c800ff087b82 */ /* 0x000e700000000800 */
[----:B------:R-:W2:Y:S01]  /*0fe0*/  LDC.64 R2, c[0x0][0xb28] ;  /* 0x0002ca00ff027b82 */ /* 0x000ea20000000a00 */
[----:B----4-:R-:W-:-:S04]  /*0ff0*/  IMAD.HI.U32 R13, R12, R5, RZ ;  /* 0x000000050c0d7227 */ /* 0x010fc800078e00ff */
[----:B------:R-:W-:-:S04]  /*1000*/  IMAD.HI.U32 R5, R20, R5, RZ ;  /* 0x0000000514057227 */ /* 0x000fc800078e00ff */
[----:B---3--:R-:W-:-:S04]  /*1010*/  IMAD.HI.U32 R14, R11, R6, RZ ;  /* 0x000000060b0e7227 */ /* 0x008fc800078e00ff */
[C---:B------:R-:W-:Y:S01]  /*1020*/  IMAD.HI.U32 R16, R21.reuse, R6, RZ ;  /* 0x0000000615107227 */ /* 0x040fe200078e00ff */
[-C--:B------:R-:W-:Y:S02]  /*1030*/  @P2 SHF.R.U32.HI R11, RZ, R7.reuse, R14 ;  /* 0x00000007ff0b2219 */ /* 0x080fe4000001160e */
[-C--:B-1----:R-:W-:Y:S02]  /*1040*/  @P1 SHF.R.U32.HI R12, RZ, R8.reuse, R13 ;  /* 0x00000008ff0c1219 */ /* 0x082fe4000001160d */
[----:B------:R-:W-:Y:S02]  /*1050*/  SHF.R.U32.HI R5, RZ, R8, R5 ;  /* 0x00000008ff057219 */ /* 0x000fe40000011605 */
[----:B------:R-:W-:Y:S02]  /*1060*/  SHF.R.U32.HI R16, RZ, R7, R16 ;  /* 0x00000007ff107219 */ /* 0x000fe40000011610 */
[----:B------:R-:W-:Y:S01]  /*1070*/  SEL R5, R20, R5, !P1 ;  /* 0x0000000514057207 */ /* 0x000fe20004800000 */
[----:B--2---:R-:W-:Y:S01]  /*1080*/  IMAD.HI.U32 R14, R12, R2, RZ ;  /* 0x000000020c0e7227 */ /* 0x004fe200078e00ff */
[----:B------:R-:W-:-:S02]  /*1090*/  SEL R7, R21, R16, !P2 ;  /* 0x0000001015077207 */ /* 0x000fc40005000000 */
[----:B------:R-:W-:Y:S01]  /*10a0*/  IADD3 R13, PT, PT, -R5, RZ, RZ ;  /* 0x000000ff050d7210 */ /* 0x000fe20007ffe1ff */
[----:B------:R-:W-:Y:S01]  /*10b0*/  IMAD.HI.U32 R6, R11, R2, RZ ;  /* 0x000000020b067227 */ /* 0x000fe200078e00ff */
[----:B------:R-:W-:-:S03]  /*10c0*/  @P0 SHF.R.U32.HI R12, RZ, R3, R14 ;  /* 0x00000003ff0c0219 */ /* 0x000fc6000001160e */
[----:B------:R-:W-:Y:S01]  /*10d0*/  IMAD R13, R4, R13, R20 ;  /* 0x0000000d040d7224 */ /* 0x000fe200078e0214 */
[----:B------:R-:W-:Y:S01]  /*10e0*/  @P0 SHF.R.U32.HI R11, RZ, R3, R6 ;  /* 0x00000003ff0b0219 */ /* 0x000fe20000011606 */
[----:B------:R-:W-:-:S04]  /*10f0*/  IMAD R12, R12, R9, RZ ;  /* 0x000000090c0c7224 */ /* 0x000fc800078e02ff */
[----:B------:R-:W-:Y:S01]  /*1100*/  IMAD R6, R11, R9, RZ ;  /* 0x000000090b067224 */ /* 0x000fe200078e02ff */
[----:B------:R-:W-:-:S04]  /*1110*/  ISETP.GE.AND P1, PT, R5, R12, PT ;  /* 0x0000000c0500720c */ /* 0x000fc80003f26270 */
[----:B------:R-:W-:Y:S01]  /*1120*/  ISETP.GE.OR P1, PT, R7, R6, P1 ;  /* 0x000000060700720c */ /* 0x000fe20000f26670 */
[----:B------:R-:W-:-:S05]  /*1130*/  IMAD.HI.U32 R6, R5, R2, RZ ;  /* 0x0000000205067227 */ /* 0x000fca00078e00ff */
[----:B------:R-:W-:-:S04]  /*1140*/  SHF.R.U32.HI R6, RZ, R3, R6 ;  /* 0x00000003ff067219 */ /* 0x000fc80000011606 */
[----:B------:R-:W-:-:S03]  /*1150*/  SEL R6, R5, R6, !P0 ;  /* 0x0000000605067207 */ /* 0x000fc60004000000 */
[----:B------:R-:W-:Y:S01]  /*1160*/  @!P1 IMAD.HI.U32 R8, R7, R2, RZ ;  /* 0x0000000207089227 */ /* 0x000fe200078e00ff */
[----:B------:R-:W-:-:S04]  /*1170*/  IADD3 R2, PT, PT, -R6, RZ, RZ ;  /* 0x000000ff06027210 */ /* 0x000fc80007ffe1ff */
[----:B------:R-:W-:Y:S01]  /*1180*/  @!P1 SHF.R.U32.HI R8, RZ, R3, R8 ;  /* 0x00000003ff089219 */ /* 0x000fe20000011608 */
[----:B------:R-:W-:-:S03]  /*1190*/  IMAD R2, R9, R2, R5 ;  /* 0x0000000209027224 */ /* 0x000fc600078e0205 */
[----:B------:R-:W-:-:S05]  /*11a0*/  @!P1 SEL R3, R7, R8, !P0 ;  /* 0x0000000807039207 */ /* 0x000fca0004000000 */
[--C-:B------:R-:W-:Y:S02]  /*11b0*/  @!P1 IMAD.IADD R6, R6, 0x1, -R3.reuse ;  /* 0x0000000106069824 */ /* 0x100fe400078e0a03 */
[----:B------:R-:W-:Y:S01]  /*11c0*/  @!P1 IMAD R3, R2, R11, R3 ;  /* 0x0000000b02039224 */ /* 0x000fe200078e0203 */
[----:B------:R-:W-:Y:S01]  /*11d0*/  IADD3 R2, PT, PT, -R7, RZ, RZ ;  /* 0x000000ff07027210 */ /* 0x000fe20007ffe1ff */
[----:B------:R-:W-:Y:S02]  /*11e0*/  @!P1 IMAD R5, R6, R9, R7 ;  /* 0x0000000906059224 */ /* 0x000fe400078e0207 */
[----:B------:R-:W-:Y:S02]  /*11f0*/  @!P1 IMAD.MOV.U32 R7, RZ, RZ, R3 ;  /* 0x000000ffff079224 */ /* 0x000fe400078e0003 */
[----:B------:R-:W-:Y:S02]  /*1200*/  IMAD R2, R10, R2, R21 ;  /* 0x000000020a027224 */ /* 0x000fe400078e0215 */
[----:B------:R-:W-:-:S02]  /*1210*/  IMAD R20, R5, R4, R13 ;  /* 0x0000000405147224 */ /* 0x000fc400078e020d */
[----:B------:R-:W-:Y:S02]  /*1220*/  IMAD R21, R7, R10, R2 ;  /* 0x0000000a07157224 */ /* 0x000fe400078e0202 */
.L_x_15:
[----:B------:R-:W1:Y:S01]  /*1230*/  LDCU UR4, c[0x0][0xb30] ;  /* 0x00016600ff0477ac */ /* 0x000e620008000800 */
[----:B------:R-:W2:Y:S08]  /*1240*/  S2UR UR37, SR_CgaCtaId ;  /* 0x00000000002579c3 */ /* 0x000eb00000008800 */
[----:B------:R-:W3:Y:S01]  /*1250*/  LDC R40, c[0x0][0xb24] ;  /* 0x0002c900ff287b82 */ /* 0x000ee20000000800 */
[----:B-1----:R-:W-:-:S09]  /*1260*/  UISETP.NE.AND UP1, UPT, UR4, 0x1, UPT ;  /* 0x000000010400788c */ /* 0x002fd2000bf25270 */
[----:B--2---:R-:W-:Y:S05]  /*1270*/  BRA.U UP1, `(.L_x_16) ;  /* 0x0000000101407547 */ /* 0x004fea000b800000 */
[----:B------:R-:W1:Y:S08]  /*1280*/  LDC.64 R4, c[0x0][0xb10] ;  /* 0x0002c400ff047b82 */ /* 0x000e700000000a00 */
[----:B------:R-:W2:Y:S08]  /*1290*/  LDC.64 R2, c[0x0][0xb18] ;  /* 0x0002c600ff027b82 */ /* 0x000eb00000000a00 */
[----:B------:R-:W4:Y:S08]  /*12a0*/  LDC R6, c[0x0][0xb20] ;  /* 0x0002c800ff067b82 */ /* 0x000f300000000800 */
[----:B------:R-:W3:Y:S01]  /*12b0*/  LDC R8, c[0x0][0xb0c] ;  /* 0x0002c300ff087b82 */ /* 0x000ee20000000800 */
[----:B-1----:R-:W-:-:S05]  /*12c0*/  IMAD.HI.U32 R4, R21, R4, RZ ;  /* 0x0000000415047227 */ /* 0x002fca00078e00ff */
[----:B------:R-:W-:Y:S01]  /*12d0*/  SHF.R.U32.HI R4, RZ, R5, R4 ;  /* 0x00000005ff047219 */ /* 0x000fe20000011604 */
[----:B--2---:R-:W-:Y:S01]  /*12e0*/  IMAD.HI.U32 R3, R20, R3, RZ ;  /* 0x0000000314037227 */ /* 0x004fe200078e00ff */
[----:B------:R-:W-:-:S04]  /*12f0*/  ISETP.NE.AND P0, PT, R2, 0x1, PT ;  /* 0x000000010200780c */ /* 0x000fc80003f05270 */
[----:B----4-:R-:W-:-:S04]  /*1300*/  SHF.R.U32.HI R3, RZ, R6, R3 ;  /* 0x00000006ff037219 */ /* 0x010fc80000011603 */
[----:B------:R-:W-:Y:S02]  /*1310*/  SEL R3, R20, R3, !P0 ;  /* 0x0000000314037207 */ /* 0x000fe40004000000 */
[----:B---3--:R-:W-:-:S04]  /*1320*/  ISETP.NE.AND P1, PT, R8, 0x1, PT ;  /* 0x000000010800780c */ /* 0x008fc80003f25270 */
[----:B------:R-:W-:-:S05]  /*1330*/  SEL R4, R21, R4, !P1 ;  /* 0x0000000415047207 */ /* 0x000fca0004800000 */
[----:B------:R-:W-:Y:S02]  /*1340*/  IMAD.IADD R5, R3, 0x1, -R4 ;  /* 0x0000000103057824 */ /* 0x000fe400078e0a04 */
[----:B------:R-:W-:Y:S02]  /*1350*/  IMAD.IADD R3, R4, 0x1, -R3 ;  /* 0x0000000104037824 */ /* 0x000fe400078e0a03 */
[----:B------:R-:W-:Y:S02]  /*1360*/  IMAD R21, R5, R8, R21 ;  /* 0x0000000805157224 */ /* 0x000fe400078e0215 */
[----:B------:R-:W-:-:S07]  /*1370*/  IMAD R20, R3, R2, R20 ;  /* 0x0000000203147224 */ /* 0x000fce00078e0214 */
.L_x_16:
[----:B------:R-:W-:Y:S01]  /*1380*/  BAR.SYNC.DEFER_BLOCKING 0x0 ;  /* 0x0000000000007b1d */ /* 0x000fe20000010000 */
[----:B------:R-:W-:Y:S01]  /*1390*/  UISETP.NE.AND UP1, UPT, UR8, 0x2, UPT ;  /* 0x000000020800788c */ /* 0x000fe2000bf25270 */
[----:B------:R-:W-:Y:S02]  /*13a0*/  ISETP.NE.OR P5, PT, R0, 0x2, !P5 ;  /* 0x000000020000780c */ /* 0x000fe40006fa5670 */
[----:B------:R-:W-:-:S06]  /*13b0*/  LOP3.LUT R2, R103, 0x1f, RZ, 0xc0, !PT ;  /* 0x0000001f67027812 */ /* 0x000fcc00078ec0ff */
[----:B------:R-:W-:Y:S05]  /*13c0*/  BRA.U UP1, `(.L_x_17) ;  /* 0x0000001101c87547 */ /* 0x000fea000b800000 */
[----:B------:R-:W1:Y:S01]  /*13d0*/  LDCU UR13, c[0x0][0x38c] ;  /* 0x00007180ff0d77ac */ /* 0x000e620008000800 */
[----:B------:R-:W2:Y:S01]  /*13e0*/  LDC R9, c[0x0][0x370] ;  /* 0x0000dc00ff097b82 */ /* 0x000ea20000000800 */
[----:B------:R-:W-:Y:S01]  /*13f0*/  PLOP3.LUT P1, PT, PT, PT, UP2, 0x80, 0x8 ;  /* 0x000000000008781c */ /* 0x000fe20003f2f028 */
[----:B------:R-:W-:Y:S01]  /*1400*/  IMAD.MOV.U32 R15, RZ, RZ, 0x1 ;  /* 0x00000001ff0f7424 */ /* 0x000fe200078e00ff */
[----:B------:R-:W-:Y:S01]  /*1410*/  ISETP.EQ.OR P4, PT, R2, RZ, P5 ;  /* 0x000000ff0200720c */ /* 0x000fe20002f82670 */
[----:B------:R-:W-:Y:S01]  /*1420*/  IMAD.MOV.U32 R14, RZ, RZ, RZ ;  /* 0x000000ffff0e7224 */ /* 0x000fe200078e00ff */
[----:B------:R-:W-:Y:S02]  /*1430*/  PLOP3.LUT P1, PT, P1, PT, PT, 0x8, 0x80 ;  /* 0x000000000080781c */ /* 0x000fe40000f2e170 */
[----:B------:R-:W-:Y:S01]  /*1440*/  CS2R R12, SRZ ;  /* 0x00000000000c7805 */ /* 0x000fe2000001ff00 */
[----:B------:R-:W-:Y:S01]  /*1450*/  IMAD.MOV.U32 R10, RZ, RZ, 0x1 ;  /* 0x00000001ff0a7424 */ /* 0x000fe200078e00ff */
[----:B------:R-:W4:Y:S01]  /*1460*/  LDC R0, c[0x0][0x374] ;  /* 0x0000dd00ff007b82 */ /* 0x000f220000000800 */
[----:B------:R-:W2:Y:S01]  /*1470*/  LDCU.64 UR22, c[0x0][0x348] ;  /* 0x00006900ff1677ac */ /* 0x000ea20008000a00 */
[----:B------:R-:W-:Y:S01]  /*1480*/  UMOV UR6, URZ ;  /* 0x000000ff00067c82 */ /* 0x000fe20008000000 */
[----:B-1----:R-:W-:-:S04]  /*1490*/  UIADD3 UR5, UPT, UPT, UR13, 0x1f, URZ ;  /* 0x0000001f0d057890 */ /* 0x002fc8000fffe0ff */
[----:B------:R-:W-:-:S04]  /*14a0*/  USHF.R.S32.HI UR4, URZ, 0x1f, UR5 ;  /* 0x0000001fff047899 */ /* 0x000fc80008011405 */
[----:B------:R-:W-:-:S04]  /*14b0*/  ULEA.HI UR4, UR4, UR5, URZ, 0x5 ;  /* 0x0000000504047291 */ /* 0x000fc8000f8f28ff */
[----:B------:R-:W-:Y:S02]  /*14c0*/  USHF.R.S32.HI UR15, URZ, 0x5, UR4 ;  /* 0x00000005ff0f7899 */ /* 0x000fe40008011404 */
[----:B------:R-:W-:Y:S02]  /*14d0*/  UIADD3 UR4, UPT, UPT, UR13, -0x1, URZ ;  /* 0xffffffff0d047890 */ /* 0x000fe4000fffe0ff */
[----:B------:R-:W-:Y:S02]  /*14e0*/  UISETP.LT.U32.AND UP0, UPT, UR15, 0x7, UPT ;  /* 0x000000070f00788c */ /* 0x000fe4000bf01070 */
[----:B------:R-:W-:Y:S02]  /*14f0*/  UISETP.GE.U32.AND UP1, UPT, UR4, -0x3f, UPT ;  /* 0xffffffc10400788c */ /* 0x000fe4000bf26070 */
[----:B------:R-:W-:Y:S02]  /*1500*/  USEL UR14, UR15, 0x7, UP0 ;  /* 0x000000070f0e7887 */ /* 0x000fe40008000000 */
[----:B------:R-:W-:-:S02]  /*1510*/  UIADD3 UR13, UPT, UPT, UR13, 0x3e, URZ ;  /* 0x0000003e0d0d7890 */ /* 0x000fc4000fffe0ff */
[----:B------:R-:W-:Y:S02]  /*1520*/  UIADD3 UR5, UPT, UPT, UR14, -0x1, URZ ;  /* 0xffffffff0e057890 */ /* 0x000fe4000fffe0ff */
[----:B------:R-:W-:-:S03]  /*1530*/  UIADD3 UR7, UPT, UPT, UR15, -UR14, URZ ;  /* 0x8000000e0f077290 */ /* 0x000fc6000fffe0ff */
[----:B------:R-:W-:-:S04]  /*1540*/  @UP1 UIADD3 UR5, UPT, UPT, UR14, URZ, URZ ;  /* 0x000000ff0e051290 */ /* 0x000fc8000fffe0ff */
[----:B--2---:R-:W-:-:S12]  /*1550*/  UIADD3 UR5, UPT, UPT, UR5, 0x1, URZ ;  /* 0x0000000105057890 */ /* 0x004fd8000fffe0ff */
.L_x_35:
[----:B------:R-:W-:Y:S01]  /*1560*/  UISETP.NE.AND UP0, UPT, UR37, URZ, UPT ;  /* 0x000000ff2500728c */ /* 0x000fe2000bf05270 */
[----:B------:R-:W1:Y:S08]  /*1570*/  S2UR UR37, SR_CgaCtaId ;  /* 0x00000000002579c3 */ /* 0x000e700000008800 */
[----:B------:R-:W-:Y:S05]  /*1580*/  BRA.U UP0, `(.L_x_18) ;  /* 0x0000000100347547 */ /* 0x000fea000b800000 */
[----:B------:R-:W2:Y:S01]  /*1590*/  S2R R2, SR_CgaCtaId ;  /* 0x0000000000027919 */ /* 0x000ea20000008800 */
[----:B------:R-:W-:-:S04]  /*15a0*/  MOV R3, 0x400 ;  /* 0x0000040000037802 */ /* 0x000fc80000000f00 */
[----:B--2---:R-:W-:Y:S02]  /*15b0*/  LEA R3, R2, R3, 0x18 ;  /* 0x0000000302037211 */ /* 0x004fe400078ec0ff */
[----:B------:R-:W-:-:S03]  /*15c0*/  SHF.L.U32 R2, R10, 0x1f, RZ ;  /* 0x0000001f0a027819 */ /* 0x000fc600000006ff */
[----:B------:R-:W-:-:S04]  /*15d0*/  IMAD R3, R12, 0x8, R3 ;  /* 0x000000080c037824 */ /* 0x000fc800078e0203 */
[----:B------:R-:W2:Y:S02]  /*15e0*/  SYNCS.PHASECHK.TRANS64.TRYWAIT P0, [R3+URZ+0x110], R2 ;  /* 0x00011002030075a7 */ /* 0x000ea400080011ff */
[----:B--2---:R-:W-:Y:S05]  /*15f0*/  @!P0 BRA `(.L_x_19) ;  /* 0x0000005c00388947 */ /* 0x004fea0003800000 */
.L_x_108:
[----:B------:R-:W-:Y:S01]  /*1600*/  VIADD R12, R12, 0x1 ;  /* 0x000000010c0c7836 */ /* 0x000fe20000000000 */
[----:B------:R2:W-:Y:S04]  /*1610*/  SYNCS.ARRIVE.TRANS64.A1T0 RZ, [R3+URZ+0x100], RZ ;  /* 0x000100ff03ff79a7 */ /* 0x0005e800081000ff */
[----:B------:R-:W-:-:S04]  /*1620*/  ISETP.NE.AND P0, PT, R12, 0x2, PT ;  /* 0x000000020c00780c */ /* 0x000fc80003f05270 */
[----:B------:R-:W-:Y:S02]  /*1630*/  SEL R12, R12, RZ, P0 ;  /* 0x000000ff0c0c7207 */ /* 0x000fe40000000000 */
[----:B--2---:R-:W-:-:S04]  /*1640*/  SEL R3, RZ, 0x1, P0 ;  /* 0x00000001ff037807 */ /* 0x004fc80000000000 */
[----:B------:R-:W-:-:S07]  /*1650*/  LOP3.LUT R10, R10, R3, RZ, 0x3c, !PT ;  /* 0x000000030a0a7212 */ /* 0x000fce00078e3cff */
.L_x_18:
[----:B------:R-:W-:Y:S01]  /*1660*/  UMOV UR4, 0x400 ;  /* 0x0000040000047882 */ /* 0x000fe20000000000 */
[----:B------:R-:W-:Y:S01]  /*1670*/  SHF.L.U32 R2, R15, 0x1f, RZ ;  /* 0x0000001f0f027819 */ /* 0x000fe200000006ff */
[----:B-1----:R-:W-:Y:S01]  /*1680*/  ULEA UR4, UR37, UR4, 0x18 ;  /* 0x0000000425047291 */ /* 0x002fe2000f8ec0ff */
[----:B------:R-:W-:Y:S01]  /*1690*/  R2UR UR35, R21 ;  /* 0x00000000152372ca */ /* 0x000fe200000e0000 */
[----:B------:R-:W-:Y:S01]  /*16a0*/  UISETP.GE.U32.AND UP0, UPT, UR13, 0x3f, UPT ;  /* 0x0000003f0d00788c */ /* 0x000fe2000bf06070 */
[----:B------:R-:W-:Y:S01]  /*16b0*/  R2UR UR11, R20 ;  /* 0x00000000140b72ca */ /* 0x000fe200000e0000 */
[----:B------:R-:W-:Y:S01]  /*16c0*/  ULEA UR8, UR6, UR4, 0x3 ;  /* 0x0000000406087291 */ /* 0x000fe2000f8e18ff */
[----:B------:R-:W-:-:S08]  /*16d0*/  UMOV UR24, URZ ;  /* 0x000000ff00187c82 */ /* 0x000fd00008000000 */
[----:B------:R1:W2:Y:S01]  /*16e0*/  SYNCS.PHASECHK.TRANS64.TRYWAIT P0, [UR8+0x38], R2 ;  /* 0x00003802ff0075a7 */ /* 0x0002a20008001108 */
[----:B------:R-:W-:Y:S02]  /*16f0*/  USHF.L.U32 UR35, UR35, 0x6, URZ ;  /* 0x0000000623237899 */ /* 0x000fe400080006ff */
[----:B------:R-:W-:Y:S01]  /*1700*/  USHF.L.U32 UR11, UR11, 0x7, URZ ;  /* 0x000000070b0b7899 */ /* 0x000fe200080006ff */
[----:B------:R-:W-:Y:S11]  /*1710*/  BRA.U !UP0, `(.L_x_20) ;  /* 0x0000000108a87547 */ /* 0x000ff6000b800000 */
[----:B------:R-:W-:Y:S01]  /*1720*/  UMOV UR16, URZ ;  /* 0x000000ff00107c82 */ /* 0x000fe20008000000 */
[----:B------:R-:W-:-:S05]  /*1730*/  UMOV UR17, UR6 ;  /* 0x0000000600117c82 */ /* 0x000fca0008000000 */
.L_x_25:
[----:B-1----:R-:W-:Y:S01]  /*1740*/  ULEA UR33, UR17, UR4, 0x3 ;  /* 0x0000000411217291 */ /* 0x002fe2000f8e18ff */
[----:B--2---:R-:W-:Y:S01]  /*1750*/  @!P5 MOV R3, 0x1800 ;  /* 0x000018000003d802 */ /* 0x004fe20000000f00 */
[----:B--2---:R-:W-:Y:S10]  /*1760*/  @P0 BRA `(.L_x_21) ;  /* 0x00000000000c0947 */ /* 0x004ff40003800000 */
[----:B------:R-:W-:-:S04]  /*1770*/  SHF.L.U32 R5, R15, 0x1f, RZ ;  /* 0x0000001f0f057819 */ /* 0x000fc800000006ff */
[----:B------:R-:W2:Y:S02]  /*1780*/  SYNCS.PHASECHK.TRANS64.TRYWAIT P0, [UR33+0x38], R5 ;  /* 0x00003805ff0075a7 */ /* 0x000ea40008001121 */
[----:B--2---:R-:W-:Y:S05]  /*1790*/  @!P0 BRA `(.L_x_22) ;  /* 0x0000005800e48947 */ /* 0x004fea0003800000 */
.L_x_21:
[----:B------:R2:W-:Y:S01]  /*17a0*/  @!P5 SYNCS.ARRIVE.TRANS64 RZ, [UR33], R3 ;  /* 0x00000003ffffd9a7 */ /* 0x0005e20008000021 */
[----:B------:R-:W-:Y:S04]  /*17b0*/  BSSY.RECONVERGENT B0, `(.L_x_23) ;  /* 0x0000003000007945 */ /* 0x000fe80003800200 */
[----:B------:R-:W-:Y:S05]  /*17c0*/  @P4 BRA `(.L_x_24) ;  /* 0x0000000000044947 */ /* 0x000fea0003800000 */
[----:B------:R-:W-:Y:S05]  /*17d0*/  BPT.TRAP 0x1 ;  /* 0x000000040000795c */ /* 0x000fea0000300000 */
.L_x_24:
[----:B------:R-:W-:Y:S05]  /*17e0*/  BSYNC.RECONVERGENT B0 ;  /* 0x0000000000007941 */ /* 0x000fea0003800200 */
.L_x_23:
[----:B------:R-:W-:Y:S02]  /*17f0*/  UIADD3 UR6, UPT, UPT, UR17, 0x1, URZ ;  /* 0x0000000111067890 */ /* 0x000fe4000fffe0ff */
[----:B------:R-:W-:Y:S02]  /*1800*/  ULEA UR32, UR17, UR4, 0xb ;  /* 0x0000000411207291 */ /* 0x000fe4000f8e58ff */
[----:B------:R-:W-:Y:S02]  /*1810*/  UISETP.NE.AND UP0, UPT, UR6, 0x7, UPT ;  /* 0x000000070600788c */ /* 0x000fe4000bf05270 */
[----:B------:R-:W-:Y:S02]  /*1820*/  UIADD3 UR26, UP1, UPT, UR22, 0x80, URZ ;  /* 0x00000080161a7890 */ /* 0x000fe4000ff3e0ff */
[----:B------:R-:W-:Y:S02]  /*1830*/  USEL UR9, URZ, 0x1, UP0 ;  /* 0x00000001ff097887 */ /* 0x000fe40008000000 */
[----:B------:R-:W-:-:S02]  /*1840*/  USEL UR6, UR6, URZ, UP0 ;  /* 0x000000ff06067287 */ /* 0x000fc40008000000 */
[----:B------:R-:W-:Y:S02]  /*1850*/  UIADD3 UR20, UP0, UPT, UR22, 0x180, URZ ;  /* 0x0000018016147890 */ /* 0x000fe4000ff1e0ff */
[----:B------:R-:W-:Y:S01]  /*1860*/  ULEA UR8, UR6, UR4, 0x3 ;  /* 0x0000000406087291 */ /* 0x000fe2000f8e18ff */
[----:B------:R-:W-:Y:S01]  /*1870*/  LOP3.LUT R15, R15, UR9, RZ, 0x3c, !PT ;  /* 0x000000090f0f7c12 */ /* 0x000fe2000f8e3cff */
[----:B------:R-:W-:Y:S02]  /*1880*/  USHF.L.U32 UR34, UR16, 0x5, URZ ;  /* 0x0000000510227899 */ /* 0x000fe400080006ff */
[----:B------:R-:W-:Y:S01]  /*1890*/  UIADD3.X UR27, UPT, UPT, URZ, UR23, URZ, UP1, !UPT ;  /* 0x00000017ff1b7290 */ /* 0x000fe20008ffe4ff */
[----:B-1----:R-:W-:Y:S01]  /*18a0*/  SHF.L.U32 R2, R15, 0x1f, RZ ;  /* 0x0000001f0f027819 */ /* 0x002fe200000006ff */
[----:B------:R-:W-:Y:S02]  /*18b0*/  UIADD3 UR32, UPT, UPT, UR32, 0x4400, URZ ;  /* 0x0000440020207890 */ /* 0x000fe4000fffe0ff */
[----:B------:R-:W-:Y:S01]  /*18c0*/  UIADD3.X UR21, UPT, UPT, URZ, UR23, URZ, UP0, !UPT ;  /* 0x00000017ff157290 */ /* 0x000fe200087fe4ff */
[----:B------:R1:W1:Y:S01]  /*18d0*/  SYNCS.PHASECHK.TRANS64.TRYWAIT P0, [UR8+0x38], R2 ;  /* 0x00003802ff0075a7 */ /* 0x0002620008001108 */
[----:B------:R-:W-:Y:S01]  /*18e0*/  ULEA UR8, UR17, UR4, 0xc ;  /* 0x0000000411087291 */ /* 0x000fe2000f8e60ff */
[----:B------:R-:W-:Y:S01]  /*18f0*/  UMOV UR18, 0x0 ;  /* 0x0000000000127882 */ /* 0x000fe20000000000 */
[----:B------:R-:W-:-:S02]  /*1900*/  UMOV UR19, 0x10000000 ;  /* 0x1000000000137882 */ /* 0x000fc40000000000 */
[----:B------:R-:W-:Y:S01]  /*1910*/  UIADD3 UR8, UPT, UPT, UR8, 0x7c00, URZ ;  /* 0x00007c0008087890 */ /* 0x000fe2000fffe0ff */
[----:B------:R1:W-:Y:S01]  /*1920*/  UTMALDG.3D [UR32], [UR26], desc[UR18] ;  /* 0x000012201a0075b4 */ /* 0x0003e20008011000 */
[----:B------:R-:W-:Y:S01]  /*1930*/  UMOV UR12, UR36 ;  /* 0x00000024000c7c82 */ /* 0x000fe20008000000 */
[----:B------:R-:W-:Y:S01]  /*1940*/  UMOV UR9, UR33 ;  /* 0x0000002100097c82 */ /* 0x000fe20008000000 */
[----:B------:R-:W-:Y:S01]  /*1950*/  UMOV UR10, UR34 ;  /* 0x00000022000a7c82 */ /* 0x000fe20008000000 */
[----:B------:R-:W-:Y:S01]  /*1960*/  UIADD3 UR16, UPT, UPT, UR16, 0x1, URZ ;  /* 0x0000000110107890 */ /* 0x000fe2000fffe0ff */
[----:B------:R-:W-:Y:S01]  /*1970*/  UMOV UR24, UR5 ;  /* 0x0000000500187c82 */ /* 0x000fe20008000000 */
[----:B------:R-:W-:Y:S02]  /*1980*/  UMOV UR17, UR6 ;  /* 0x0000000600117c82 */ /* 0x000fe40008000000 */
[----:B------:R1:W-:Y:S01]  /*1990*/  UTMALDG.3D [UR8], [UR20], desc[UR18] ;  /* 0x00001208140075b4 */ /* 0x0003e20008011000 */
[----:B------:R-:W-:-:S09]  /*19a0*/  UISETP.NE.AND UP0, UPT, UR16, UR5, UPT ;  /* 0x000000051000728c */ /* 0x000fd2000bf05270 */
[----:B------:R-:W-:Y:S05]  /*19b0*/  BRA.U UP0, `(.L_x_25) ;  /* 0xfffffffd00607547 */ /* 0x000fea000b83ffff */
.L_x_20:
[----:B-1----:R-:W-:Y:S01]  /*19c0*/  ULEA UR8, UR6, UR4, 0x3 ;  /* 0x0000000406087291 */ /* 0x002fe2000f8e18ff */
[----:B------:R-:W-:Y:S01]  /*19d0*/  SHF.L.U32 R2, R15, 0x1f, RZ ;  /* 0x0000001f0f027819 */ /* 0x000fe200000006ff */
[----:B------:R-:W-:Y:S01]  /*19e0*/  @!P1 SYNCS.ARRIVE.TRANS64.A1T0 RZ, [UR4+0x98], RZ ;  /* 0x000098ffffff99a7 */ /* 0x000fe20008100004 */
[----:B------:R-:W-:-:S06]  /*19f0*/  UISETP.GT.AND UP0, UPT, UR15, UR14, UPT ;  /* 0x0000000e0f00728c */ /* 0x000fcc000bf04270 */
[----:B--2---:R1:W2:Y:S03]  /*1a00*/  SYNCS.PHASECHK.TRANS64.TRYWAIT P0, [UR8+0x38], R2 ;  /* 0x00003802ff0075a7 */ /* 0x0042a60008001108 */
[----:B------:R-:W-:Y:S05]  /*1a10*/  BRA.U !UP0, `(.L_x_26) ;  /* 0x0000000108ac7547 */ /* 0x000fea000b800000 */
[----:B------:R-:W-:Y:S01]  /*1a20*/  UIADD3 UR21, UPT, UPT, UR7, UR24, URZ ;  /* 0x0000001807157290 */ /* 0x000fe2000fffe0ff */
[----:B------:R-:W-:-:S11]  /*1a30*/  UMOV UR25, UR6 ;  /* 0x0000000600197c82 */ /* 0x000fd60008000000 */
.L_x_31:
[----:B-1----:R-:W-:Y:S01]  /*1a40*/  ULEA UR17, UR25, UR4, 0x3 ;  /* 0x0000000419117291 */ /* 0x002fe2000f8e18ff */
[----:B--2---:R-:W-:Y:S01]  /*1a50*/  @!P5 MOV R3, 0x1800 ;  /* 0x000018000003d802 */ /* 0x004fe20000000f00 */
[----:B--2---:R-:W-:Y:S10]  /*1a60*/  @P0 BRA `(.L_x_27) ;  /* 0x00000000000c0947 */ /* 0x004ff40003800000 */
[----:B------:R-:W-:-:S04]  /*1a70*/  SHF.L.U32 R5, R15, 0x1f, RZ ;  /* 0x0000001f0f057819 */ /* 0x000fc800000006ff */
[----:B------:R-:W2:Y:S02]  /*1a80*/  SYNCS.PHASECHK.TRANS64.TRYWAIT P0, [UR17+0x38], R5 ;  /* 0x00003805ff0075a7 */ /* 0x000ea40008001111 */
[----:B--2---:R-:W-:Y:S05]  /*1a90*/  @!P0 BRA `(.L_x_28) ;  /* 0x00000058003c8947 */ /* 0x004fea0003800000 */
.L_x_27:
[----:B------:R2:W-:Y:S01]  /*1aa0*/  @!P5 SYNCS.ARRIVE.TRANS64 RZ, [UR17], R3 ;  /* 0x00000003ffffd9a7 */ /* 0x0005e20008000011 */
[----:B------:R-:W-:Y:S04]  /*1ab0*/  BSSY.RECONVERGENT B0, `(.L_x_29) ;  /* 0x0000003000007945 */ /* 0x000fe80003800200 */
[----:B------:R-:W-:Y:S05]  /*1ac0*/  @P4 BRA `(.L_x_30) ;  /* 0x0000000000044947 */ /* 0x000fea0003800000 */
[----:B------:R-:W-:Y:S05]  /*1ad0*/  BPT.TRAP 0x1 ;  /* 0x000000040000795c */ /* 0x000fea0000300000 */
.L_x_30:
[----:B------:R-:W-:Y:S05]  /*1ae0*/  BSYNC.RECONVERGENT B0 ;  /* 0x0000000000007941 */ /* 0x000fea0003800200 */
.L_x_29:
        /* <DEDUP_REMOVED lines=10> */
[----:B------:R-:W-:Y:S01]  /*1b90*/  UIADD3 UR16, UPT, UPT, UR16, 0x4400, URZ ;  /* 0x0000440010107890 */ /* 0x000fe2000fffe0ff */
[----:B-1----:R-:W-:Y:S01]  /*1ba0*/  SHF.L.U32 R2, R15, 0x1f, RZ ;  /* 0x0000001f0f027819 */ /* 0x002fe200000006ff */
[----:B------:R-:W-:Y:S02]  /*1bb0*/  UIADD3.X UR31, UPT, UPT, URZ, UR23, URZ, UP1, !UPT ;  /* 0x00000017ff1f7290 */ /* 0x000fe40008ffe4ff */
[----:B------:R-:W-:Y:S01]  /*1bc0*/  UIADD3.X UR29, UPT, UPT, URZ, UR23, URZ, UP0, !UPT ;  /* 0x00000017ff1d7290 */ /* 0x000fe200087fe4ff */
[----:B------:R1:W1:Y:S01]  /*1bd0*/  SYNCS.PHASECHK.TRANS64.TRYWAIT P0, [UR8+0x38], R2 ;  /* 0x00003802ff0075a7 */ /* 0x0002620008001108 */
[----:B------:R-:W-:Y:S01]  /*1be0*/  ULEA UR8, UR25, UR4, 0xc ;  /* 0x0000000419087291 */ /* 0x000fe2000f8e60ff */
[----:B------:R-:W-:Y:S01]  /*1bf0*/  UMOV UR26, 0x0 ;  /* 0x00000000001a7882 */ /* 0x000fe20000000000 */
[----:B------:R-:W-:-:S02]  /*1c00*/  UMOV UR27, 0x10000000 ;  /* 0x10000000001b7882 */ /* 0x000fc40000000000 */
[----:B------:R-:W-:Y:S01]  /*1c10*/  UIADD3 UR8, UPT, UPT, UR8, 0x7c00, URZ ;  /* 0x00007c0008087890 */ /* 0x000fe2000fffe0ff */
[----:B------:R-:W-:Y:S01]  /*1c20*/  UMOV UR19, UR35 ;  /* 0x0000002300137c82 */ /* 0x000fe20008000000 */
[----:B------:R-:W-:Y:S01]  /*1c30*/  UMOV UR20, UR36 ;  /* 0x0000002400147c82 */ /* 0x000fe20008000000 */
[----:B------:R-:W-:Y:S01]  /*1c40*/  UMOV UR12, UR36 ;  /* 0x00000024000c7c82 */ /* 0x000fe20008000000 */
[----:B------:R-:W-:Y:S01]  /*1c50*/  UMOV UR9, UR17 ;  /* 0x0000001100097c82 */ /* 0x000fe20008000000 */
[----:B------:R-:W-:Y:S01]  /*1c60*/  UMOV UR10, UR18 ;  /* 0x00000012000a7c82 */ /* 0x000fe20008000000 */
[----:B------:R1:W-:Y:S01]  /*1c70*/  UTMALDG.3D [UR16], [UR30], desc[UR26] ;  /* 0x00001a101e0075b4 */ /* 0x0003e20008011000 */
[----:B------:R-:W-:Y:S01]  /*1c80*/  UIADD3 UR24, UPT, UPT, UR24, 0x1, URZ ;  /* 0x0000000118187890 */ /* 0x000fe2000fffe0ff */
[----:B------:R-:W-:-:S03]  /*1c90*/  UMOV UR25, UR6 ;  /* 0x0000000600197c82 */ /* 0x000fc60008000000 */
[----:B------:R-:W-:Y:S01]  /*1ca0*/  UISETP.NE.AND UP0, UPT, UR24, UR21, UPT ;  /* 0x000000151800728c */ /* 0x000fe2000bf05270 */
[----:B------:R1:W-:Y:S08]  /*1cb0*/  UTMALDG.3D [UR8], [UR28], desc[UR26] ;  /* 0x00001a081c0075b4 */ /* 0x0003f00008011000 */
[----:B------:R-:W-:Y:S05]  /*1cc0*/  BRA.U UP0, `(.L_x_31) ;  /* 0xfffffffd005c7547 */ /* 0x000fea000b83ffff */
.L_x_26:
[C---:B-1----:R-:W-:Y:S01]  /*1cd0*/  LEA R2, R14.reuse, UR4, 0x3 ;  /* 0x000000040e027c11 */ /* 0x042fe2000f8e18ff */
[----:B------:R-:W-:Y:S01]  /*1ce0*/  NOP ;  /* 0x0000000000007918 */ /* 0x000fe20000000000 */
[----:B--2---:R-:W-:Y:S02]  /*1cf0*/  SHF.L.U32 R3, R13, 0x1f, RZ ;  /* 0x0000001f0d037819 */ /* 0x004fe400000006ff */
[----:B------:R-:W-:Y:S02]  /*1d00*/  LEA R4, R14, UR4, 0x4 ;  /* 0x000000040e047c11 */ /* 0x000fe4000f8e20ff */
[----:B------:R-:W1:Y:S02]  /*1d10*/  SYNCS.PHASECHK.TRANS64.TRYWAIT P0, [R2+URZ+0xa0], R3 ;  /* 0x0000a003020075a7 */ /* 0x000e6400080011ff */
[----:B-1----:R-:W-:Y:S05]  /*1d20*/  @!P0 BRA `(.L_x_32) ;  /* 0x0000005400b08947 */ /* 0x002fea0003800000 */
.L_x_111:
[----:B------:R-:W2:Y:S01]  /*1d30*/  LDS.128 R4, [R4+0x130] ;  /* 0x0001300004047984 */ /* 0x000ea20000000c00 */
[----:B---3--:R-:W-:Y:S01]  /*1d40*/  ISETP.GE.AND P0, PT, R40, 0x1, PT ;  /* 0x000000012800780c */ /* 0x008fe20003f06270 */
[----:B-1----:R-:W-:Y:S01]  /*1d50*/  VIADD R2, R2, 0xb0 ;  /* 0x000000b002027836 */ /* 0x002fe20000000000 */
[----:B------:R-:W-:Y:S01]  /*1d60*/  @!PT LDS RZ, [RZ] ;  /* 0x00000000fffff984 */ /* 0x000fe20000000800 */
[----:B------:R-:W-:Y:S01]  /*1d70*/  @!PT LDS RZ, [RZ] ;  /* 0x00000000fffff984 */ /* 0x000fe20000000800 */
[----:B------:R-:W-:Y:S01]  /*1d80*/  @!PT LDS RZ, [RZ] ;  /* 0x00000000fffff984 */ /* 0x000fe20000000800 */
[----:B------:R-:W-:Y:S01]  /*1d90*/  @!PT LDS RZ, [RZ] ;  /* 0x00000000fffff984 */ /* 0x000fe20000000800 */
[----:B------:R1:W-:Y:S06]  /*1da0*/  MEMBAR.ALL.CTA ;  /* 0x0000000000007992 */ /* 0x0003ec0000008000 */
[----:B-1----:R-:W1:Y:S01]  /*1db0*/  FENCE.VIEW.ASYNC.S ;  /* 0x00000000000073c6 */ /* 0x002e620000000000 */
[----:B------:R-:W-:-:S04]  /*1dc0*/  PRMT R2, RZ, 0x654, R2 ;  /* 0x00000654ff027816 */ /* 0x000fc80000000002 */
[----:B-1----:R1:W-:Y:S01]  /*1dd0*/  SYNCS.ARRIVE.TRANS64.RED.A1T0 RZ, [R2+URZ], RZ ;  /* 0x000000ff02ff79a7 */ /* 0x0023e200081004ff */
[----:B--2---:R-:W-:-:S13]  /*1de0*/  LOP3.LUT P2, RZ, R6, 0x1, RZ, 0xc0, !PT ;  /* 0x0000000106ff7812 */ /* 0x004fda000784c0ff */
[----:B------:R-:W-:Y:S01]  /*1df0*/  @P2 SHF.R.U32.HI R3, RZ, 0x10, R5 ;  /* 0x00000010ff032819 */ /* 0x000fe20000011605 */
[----:B------:R-:W-:Y:S01]  /*1e00*/  VOTEU.ANY UP0, P2 ;  /* 0x0000000000ff7886 */ /* 0x000fe20001000100 */
[----:B------:R-:W-:Y:S02]  /*1e10*/  @P2 MOV R11, R4 ;  /* 0x00000004000b2202 */ /* 0x000fe40000000f00 */
[----:B------:R-:W-:Y:S02]  /*1e20*/  @P2 R2UR.BROADCAST UR8, R3 ;  /* 0x00000000030822ca */ /* 0x000fe400008e0000 */
[----:B------:R-:W-:-:S11]  /*1e30*/  @P2 LOP3.LUT R8, R5, 0xffff, RZ, 0xc0, !PT ;  /* 0x0000ffff05082812 */ /* 0x000fd600078ec0ff */
[----:B------:R-:W-:Y:S01]  /*1e40*/  @UP0 UMOV UR36, UR8 ;  /* 0x0000000800240c82 */ /* 0x000fe20008000000 */
[----:B-1----:R-:W-:Y:S05]  /*1e50*/  @!P0 BRA `(.L_x_33) ;  /* 0x0000000000b88947 */ /* 0x002fea0003800000 */
[----:B------:R-:W4:Y:S01]  /*1e60*/  LDC.64 R4, c[0x0][0xb18] ;  /* 0x0002c600ff047b82 */ /* 0x000f220000000a00 */
[----:B------:R-:W-:-:S07]  /*1e70*/  ISETP.NE.AND P3, PT, R40, 0x1, PT ;  /* 0x000000012800780c */ /* 0x000fce0003f65270 */
[----:B------:R-:W1:Y:S08]  /*1e80*/  LDC.64 R6, c[0x0][0xb10] ;  /* 0x0002c400ff067b82 */ /* 0x000e700000000a00 */
[----:B------:R-:W2:Y:S08]  /*1e90*/  LDC R16, c[0x0][0xb20] ;  /* 0x0002c800ff107b82 */ /* 0x000eb00000000800 */
[----:B------:R-:W3:Y:S01]  /*1ea0*/  LDC R18, c[0x0][0xb0c] ;  /* 0x0002c300ff127b82 */ /* 0x000ee20000000800 */
[----:B----4-:R-:W-:Y:S01]  /*1eb0*/  IMAD.HI.U32 R17, R0, R5, RZ ;  /* 0x0000000500117227 */ /* 0x010fe200078e00ff */
[----:B------:R-:W-:-:S03]  /*1ec0*/  ISETP.NE.AND P0, PT, R4, 0x1, PT ;  /* 0x000000010400780c */ /* 0x000fc60003f05270 */
[----:B------:R-:W-:-:S03]  /*1ed0*/  IMAD.HI.U32 R5, R8, R5, RZ ;  /* 0x0000000508057227 */ /* 0x000fc600078e00ff */
[----:B------:R-:W4:Y:S01]  /*1ee0*/  LDC.64 R2, c[0x0][0xb28] ;  /* 0x0002ca00ff027b82 */ /* 0x000f220000000a00 */
[----:B-1----:R-:W-:-:S04]  /*1ef0*/  IMAD.HI.U32 R20, R9, R6, RZ ;  /* 0x0000000609147227 */ /* 0x002fc800078e00ff */
[----:B------:R-:W-:Y:S01]  /*1f00*/  IMAD.HI.U32 R22, R11, R6, RZ ;  /* 0x000000060b167227 */ /* 0x000fe200078e00ff */
[----:B------:R-:W-:Y:S02]  /*1f10*/  SHF.R.U32.HI R20, RZ, R7, R20 ;  /* 0x00000007ff147219 */ /* 0x000fe40000011614 */
[-C--:B--2---:R-:W-:Y:S02]  /*1f20*/  SHF.R.U32.HI R17, RZ, R16.reuse, R17 ;  /* 0x00000010ff117219 */ /* 0x084fe40000011611 */
[----:B------:R-:W-:Y:S02]  /*1f30*/  SHF.R.U32.HI R5, RZ, R16, R5 ;  /* 0x00000010ff057219 */ /* 0x000fe40000011605 */
[----:B------:R-:W-:Y:S02]  /*1f40*/  SEL R17, R0, R17, !P0 ;  /* 0x0000001100117207 */ /* 0x000fe40004000000 */
[----:B------:R-:W-:Y:S02]  /*1f50*/  SHF.R.U32.HI R22, RZ, R7, R22 ;  /* 0x00000007ff167219 */ /* 0x000fe40000011616 */
[----:B---3--:R-:W-:-:S02]  /*1f60*/  ISETP.NE.AND P1, PT, R18, 0x1, PT ;  /* 0x000000011200780c */ /* 0x008fc40003f25270 */
[----:B------:R-:W-:Y:S02]  /*1f70*/  SEL R5, R8, R5, !P0 ;  /* 0x0000000508057207 */ /* 0x000fe40004000000 */
[----:B------:R-:W-:Y:S02]  /*1f80*/  SEL R19, R9, R20, !P1 ;  /* 0x0000001409137207 */ /* 0x000fe40004800000 */
[----:B------:R-:W-:Y:S01]  /*1f90*/  SEL R7, R11, R22, !P1 ;  /* 0x000000160b077207 */ /* 0x000fe20004800000 */
[----:B----4-:R-:W-:-:S04]  /*1fa0*/  IMAD.HI.U32 R20, R17, R2, RZ ;  /* 0x0000000211147227 */ /* 0x010fc800078e00ff */
[----:B------:R-:W-:Y:S01]  /*1fb0*/  IMAD.HI.U32 R6, R19, R2, RZ ;  /* 0x0000000213067227 */ /* 0x000fe200078e00ff */
[----:B------:R-:W-:-:S04]  /*1fc0*/  @P3 SHF.R.U32.HI R17, RZ, R3, R20 ;  /* 0x00000003ff113219 */ /* 0x000fc80000011614 */
[----:B------:R-:W-:Y:S01]  /*1fd0*/  @P3 SHF.R.U32.HI R19, RZ, R3, R6 ;  /* 0x00000003ff133219 */ /* 0x000fe20000011606 */
[----:B------:R-:W-:-:S04]  /*1fe0*/  IMAD R17, R40, R17, RZ ;  /* 0x0000001128117224 */ /* 0x000fc800078e02ff */
[----:B------:R-:W-:Y:S01]  /*1ff0*/  IMAD R6, R40, R19, RZ ;  /* 0x0000001328067224 */ /* 0x000fe200078e02ff */
[C---:B------:R-:W-:Y:S02]  /*2000*/  ISETP.GE.AND P0, PT, R5.reuse, R17, PT ;  /* 0x000000110500720c */ /* 0x040fe40003f06270 */
[----:B------:R-:W-:Y:S02]  /*2010*/  IADD3 R17, PT, PT, -R5, RZ, RZ ;  /* 0x000000ff05117210 */ /* 0x000fe40007ffe1ff */
[----:B------:R-:W-:Y:S01]  /*2020*/  ISETP.GE.OR P0, PT, R7, R6, P0 ;  /* 0x000000060700720c */ /* 0x000fe20000706670 */
[----:B------:R-:W-:-:S04]  /*2030*/  IMAD.HI.U32 R6, R5, R2, RZ ;  /* 0x0000000205067227 */ /* 0x000fc800078e00ff */
[----:B------:R-:W-:Y:S01]  /*2040*/  IMAD R8, R4, R17, R8 ;  /* 0x0000001104087224 */ /* 0x000fe200078e0208 */
[----:B------:R-:W-:-:S04]  /*2050*/  SHF.R.U32.HI R6, RZ, R3, R6 ;  /* 0x00000003ff067219 */ /* 0x000fc80000011606 */
[----:B------:R-:W-:-:S03]  /*2060*/  SEL R6, R5, R6, !P3 ;  /* 0x0000000605067207 */ /* 0x000fc60005800000 */
[----:B------:R-:W-:-:S04]  /*2070*/  @!P0 IMAD.HI.U32 R16, R7, R2, RZ ;  /* 0x0000000207108227 */ /* 0x000fc800078e00ff */
[----:B------:R-:W-:Y:S01]  /*2080*/  IMAD.MOV R2, RZ, RZ, -R6 ;  /* 0x000000ffff027224 */ /* 0x000fe200078e0a06 */
[----:B------:R-:W-:-:S03]  /*2090*/  @!P0 SHF.R.U32.HI R16, RZ, R3, R16 ;  /* 0x00000003ff108219 */ /* 0x000fc60000011610 */
[----:B------:R-:W-:Y:S01]  /*20a0*/  IMAD R2, R40, R2, R5 ;  /* 0x0000000228027224 */ /* 0x000fe200078e0205 */
        /* <DEDUP_REMOVED lines=9> */
.L_x_33:
[----:B------:R-:W1:Y:S02]  /*2140*/  LDCU UR8, c[0x0][0xb30] ;  /* 0x00016600ff0877ac */ /* 0x000e640008000800 */
[----:B-1----:R-:W-:-:S09]  /*2150*/  UISETP.NE.AND UP0, UPT, UR8, 0x1, UPT ;  /* 0x000000010800788c */ /* 0x002fd2000bf05270 */
[----:B------:R-:W-:Y:S05]  /*2160*/  BRA.U UP0, `(.L_x_34) ;  /* 0x0000000100407547 */ /* 0x000fea000b800000 */
[----:B------:R-:W1:Y:S08]  /*2170*/  LDC.64 R4, c[0x0][0xb10] ;  /* 0x0002c400ff047b82 */ /* 0x000e700000000a00 */
[----:B------:R-:W2:Y:S08]  /*2180*/  LDC.64 R2, c[0x0][0xb18] ;  /* 0x0002c600ff027b82 */ /* 0x000eb00000000a00 */
[----:B------:R-:W3:Y:S08]  /*2190*/  LDC R6, c[0x0][0xb20] ;  /* 0x0002c800ff067b82 */ /* 0x000ef00000000800 */
[----:B------:R-:W4:Y:S01]  /*21a0*/  LDC R16, c[0x0][0xb0c] ;  /* 0x0002c300ff107b82 */ /* 0x000f220000000800 */
[----:B-1----:R-:W-:-:S05]  /*21b0*/  IMAD.HI.U32 R4, R11, R4, RZ ;  /* 0x000000040b047227 */ /* 0x002fca00078e00ff */
[----:B------:R-:W-:Y:S01]  /*21c0*/  SHF.R.U32.HI R4, RZ, R5, R4 ;  /* 0x00000005ff047219 */ /* 0x000fe20000011604 */
[----:B--2---:R-:W-:Y:S01]  /*21d0*/  IMAD.HI.U32 R3, R8, R3, RZ ;  /* 0x0000000308037227 */ /* 0x004fe200078e00ff */
[----:B------:R-:W-:-:S04]  /*21e0*/  ISETP.NE.AND P0, PT, R2, 0x1, PT ;  /* 0x000000010200780c */ /* 0x000fc80003f05270 */
[----:B---3--:R-:W-:-:S04]  /*21f0*/  SHF.R.U32.HI R3, RZ, R6, R3 ;  /* 0x00000006ff037219 */ /* 0x008fc80000011603 */
[----:B------:R-:W-:Y:S02]  /*2200*/  SEL R3, R8, R3, !P0 ;  /* 0x0000000308037207 */ /* 0x000fe40004000000 */
[----:B----4-:R-:W-:-:S04]  /*2210*/  ISETP.NE.AND P1, PT, R16, 0x1, PT ;  /* 0x000000011000780c */ /* 0x010fc80003f25270 */
[----:B------:R-:W-:-:S05]  /*2220*/  SEL R4, R11, R4, !P1 ;  /* 0x000000040b047207 */ /* 0x000fca0004800000 */
[----:B------:R-:W-:Y:S02]  /*2230*/  IMAD.IADD R5, R3, 0x1, -R4 ;  /* 0x0000000103057824 */ /* 0x000fe400078e0a04 */
[----:B------:R-:W-:Y:S02]  /*2240*/  IMAD.IADD R3, R4, 0x1, -R3 ;  /* 0x0000000104037824 */ /* 0x000fe400078e0a03 */
[----:B------:R-:W-:Y:S02]  /*2250*/  IMAD R11, R5, R16, R11 ;  /* 0x00000010050b7224 */ /* 0x000fe400078e020b */
[----:B------:R-:W-:-:S07]  /*2260*/  IMAD R8, R3, R2, R8 ;  /* 0x0000000203087224 */ /* 0x000fce00078e0208 */
.L_x_34:
[----:B------:R-:W-:Y:S01]  /*2270*/  VIADD R14, R14, 0x1 ;  /* 0x000000010e0e7836 */ /* 0x000fe20000000000 */
[----:B------:R-:W-:Y:S01]  /*2280*/  PLOP3.LUT P1, PT, PT, PT, PT, 0x80, 0x8 ;  /* 0x000000000008781c */ /* 0x000fe20003f2f070 */
[----:B------:R-:W-:Y:S02]  /*2290*/  IMAD.IADD R21, R11, 0x1, R90 ;  /* 0x000000010b157824 */ /* 0x000fe400078e025a */
[----:B------:R-:W-:Y:S01]  /*22a0*/  IMAD.IADD R20, R8, 0x1, R83 ;  /* 0x0000000108147824 */ /* 0x000fe200078e0253 */
[----:B------:R-:W-:-:S04]  /*22b0*/  ISETP.NE.AND P0, PT, R14, 0x2, PT ;  /* 0x000000020e00780c */ /* 0x000fc80003f05270 */
[----:B------:R-:W-:Y:S02]  /*22c0*/  SEL R2, RZ, 0x1, P0 ;  /* 0x00000001ff027807 */ /* 0x000fe40000000000 */
[----:B------:R-:W-:Y:S02]  /*22d0*/  SEL R14, R14, RZ, P0 ;  /* 0x000000ff0e0e7207 */ /* 0x000fe40000000000 */
[----:B------:R-:W-:Y:S01]  /*22e0*/  LOP3.LUT R13, R13, R2, RZ, 0x3c, !PT ;  /* 0x000000020d0d7212 */ /* 0x000fe200078e3cff */
[----:B------:R-:W-:Y:S06]  /*22f0*/  @P2 BRA `(.L_x_35) ;  /* 0xfffffff000982947 */ /* 0x000fec000383ffff */
[----:B------:R-:W-:Y:S01]  /*2300*/  UIADD3 UR4, UPT, UPT, UR4, 0x38, URZ ;  /* 0x0000003804047890 */ /* 0x000fe2000fffe0ff */
[----:B------:R-:W-:-:S03]  /*2310*/  SHF.L.U32 R3, R15, 0x1f, RZ ;  /* 0x0000001f0f037819 */ /* 0x000fc600000006ff */
[----:B------:R-:W-:-:S09]  /*2320*/  ULEA UR5, UR6, UR4, 0x3 ;  /* 0x0000000406057291 */ /* 0x000fd2000f8e18ff */
[----:B------:R-:W1:Y:S02]  /*2330*/  SYNCS.PHASECHK.TRANS64.TRYWAIT P0, [UR5], R3 ;  /* 0x00000003ff0075a7 */ /* 0x000e640008001105 */
[----:B-1----:R-:W-:Y:S05]  /*2340*/  @!P0 BRA `(.L_x_36) ;  /* 0x00000050003c8947 */ /* 0x002fea0003800000 */
.L_x_113:
[----:B------:R-:W-:-:S04]  /*2350*/  UIADD3 UR6, UPT, UPT, UR6, 0x1, URZ ;  /* 0x0000000106067890 */ /* 0x000fc8000fffe0ff */
[----:B------:R-:W-:-:S04]  /*2360*/  UISETP.NE.AND UP0, UPT, UR6, 0x7, UPT ;  /* 0x000000070600788c */ /* 0x000fc8000bf05270 */
[----:B------:R-:W-:Y:S02]  /*2370*/  USEL UR7, URZ, 0x1, UP0 ;  /* 0x00000001ff077887 */ /* 0x000fe40008000000 */
[----:B------:R-:W-:-:S04]  /*2380*/  USEL UR6, UR6, URZ, UP0 ;  /* 0x000000ff06067287 */ /* 0x000fc80008000000 */
[----:B------:R-:W-:Y:S01]  /*2390*/  ULEA UR5, UR6, UR4, 0x3 ;  /* 0x0000000406057291 */ /* 0x000fe2000f8e18ff */
[----:B------:R-:W-:-:S04]  /*23a0*/  LOP3.LUT R2, R15, UR7, RZ, 0x3c, !PT ;  /* 0x000000070f027c12 */ /* 0x000fc8000f8e3cff */
[----:B-1----:R-:W-:-:S04]  /*23b0*/  SHF.L.U32 R3, R2, 0x1f, RZ ;  /* 0x0000001f02037819 */ /* 0x002fc800000006ff */
[----:B------:R-:W1:Y:S02]  /*23c0*/  SYNCS.PHASECHK.TRANS64.TRYWAIT P0, [UR5], R3 ;  /* 0x00000003ff0075a7 */ /* 0x000e640008001105 */
[----:B-1----:R-:W-:Y:S05]  /*23d0*/  @!P0 BRA `(.L_x_37) ;  /* 0x0000005000308947 */ /* 0x002fea0003800000 */
.L_x_115:
        /* <DEDUP_REMOVED lines=9> */
.L_x_117:
        /* <DEDUP_REMOVED lines=9> */
.L_x_119:
        /* <DEDUP_REMOVED lines=9> */
.L_x_121:
        /* <DEDUP_REMOVED lines=9> */
.L_x_123:
[----:B------:R-:W-:-:S04]  /*2620*/  UIADD3 UR6, UPT, UPT, UR6, 0x1, URZ ;  /* 0x0000000106067890 */ /* 0x000fc8000fffe0ff */
[----:B------:R-:W-:-:S04]  /*2630*/  UISETP.NE.AND UP0, UPT, UR6, 0x7, UPT ;  /* 0x000000070600788c */ /* 0x000fc8000bf05270 */
[----:B------:R-:W-:Y:S02]  /*2640*/  USEL UR5, URZ, 0x1, UP0 ;  /* 0x00000001ff057887 */ /* 0x000fe40008000000 */
[----:B------:R-:W-:-:S04]  /*2650*/  USEL UR6, UR6, URZ, UP0 ;  /* 0x000000ff06067287 */ /* 0x000fc80008000000 */
[----:B------:R-:W-:Y:S01]  /*2660*/  ULEA UR6, UR6, UR4, 0x3 ;  /* 0x0000000406067291 */ /* 0x000fe2000f8e18ff */
[----:B-1----:R-:W-:-:S04]  /*2670*/  LOP3.LUT R3, R2, UR5, RZ, 0x3c, !PT ;  /* 0x0000000502037c12 */ /* 0x002fc8000f8e3cff */
[----:B------:R-:W-:Y:S01]  /*2680*/  SHF.L.U32 R3, R3, 0x1f, RZ ;  /* 0x0000001f03037819 */ /* 0x000fe200000006ff */
[----:B----4-:R-:W-:-:S07]  /*2690*/  IMAD.U32 R0, RZ, RZ, UR6 ;  /* 0x00000006ff007e24 */ /* 0x010fce000f8e00ff */
.L_x_42:
[----:B-1----:R1:W2:Y:S02]  /*26a0*/  SYNCS.PHASECHK.TRANS64.TRYWAIT P0, [R0+URZ], R3 ;  /* 0x00000003000075a7 */ /* 0x0022a400080011ff */
[----:B--2---:R-:W-:Y:S05]  /*26b0*/  @!P0 NANOSLEEP.SYNCS 0x989680 ;  /* 0x009896800000895d */ /* 0x004fea0003900000 */
[----:B------:R-:W2:Y:S02]  /*26c0*/  @!P0 SYNCS.PHASECHK.TRANS64 P0, [R0+URZ], R3 ;  /* 0x00000003000085a7 */ /* 0x000ea400080010ff */
[----:B--2---:R-:W-:Y:S05]  /*26d0*/  @P0 EXIT ;  /* 0x000000000000094d */ /* 0x004fea0003800000 */
[----:B------:R-:W-:Y:S05]  /*26e0*/  BRA `(.L_x_42) ;  /* 0xfffffffc00ec7947 */ /* 0x000fea000383ffff */
.L_x_17:
[----:B------:R-:W-:-:S04]  /*26f0*/  UISETP.NE.AND UP1, UPT, UR37, URZ, UPT ;  /* 0x000000ff2500728c */ /* 0x000fc8000bf25270 */
[----:B------:R-:W-:-:S09]  /*2700*/  UISETP.NE.OR UP1, UPT, UR8, 0x1, UP1 ;  /* 0x000000010800788c */ /* 0x000fd20008f25670 */
[----:B------:R-:W-:Y:S05]  /*2710*/  BRA.U UP1, `(.L_x_43) ;  /* 0x0000000501487547 */ /* 0x000fea000b800000 */
[----:B------:R-:W-:Y:S01]  /*2720*/  ISETP.NE.AND P2, PT, R2, RZ, PT ;  /* 0x000000ff0200720c */ /* 0x000fe20003f45270 */
[----:B------:R-:W-:Y:S01]  /*2730*/  IMAD.MOV.U32 R12, RZ, RZ, 0x1 ;  /* 0x00000001ff0c7424 */ /* 0x000fe200078e00ff */
[----:B------:R-:W-:Y:S02]  /*2740*/  CS2R R10, SRZ ;  /* 0x00000000000a7805 */ /* 0x000fe4000001ff00 */
[----:B------:R-:W-:Y:S01]  /*2750*/  CS2R R8, SRZ ;  /* 0x0000000000087805 */ /* 0x000fe2000001ff00 */
[----:B------:R-:W-:Y:S01]  /*2760*/  UMOV UR4, 0x400 ;  /* 0x0000040000047882 */ /* 0x000fe20000000000 */
[----:B------:R-:W-:Y:S01]  /*2770*/  UMOV UR6, URZ ;  /* 0x000000ff00067c82 */ /* 0x000fe20008000000 */
[----:B------:R-:W-:-:S12]  /*2780*/  ULEA UR37, UR37, UR4, 0x18 ;  /* 0x0000000425257291 */ /* 0x000fd8000f8ec0ff */
.L_x_47:
[----:B------:R-:W-:Y:S02]  /*2790*/  LEA R0, R8, UR37, 0x3 ;  /* 0x0000002508007c11 */ /* 0x000fe4000f8e18ff */
[----:B------:R-:W-:-:S03]  /*27a0*/  SHF.L.U32 R5, R9, 0x1f, RZ ;  /* 0x0000001f09057819 */ /* 0x000fc600000006ff */
[----:B------:R-:W-:Y:S01]  /*27b0*/  VIADD R4, R0, 0x110 ;  /* 0x0000011000047836 */ /* 0x000fe20000000000 */
[----:B------:R-:W1:Y:S02]  /*27c0*/  SYNCS.PHASECHK.TRANS64.TRYWAIT P0, [R0+URZ+0x100], R5 ;  /* 0x00010005000075a7 */ /* 0x000e6400080011ff */
[----:B-1----:R-:W-:Y:S05]  /*27d0*/  @!P0 BRA `(.L_x_44) ;  /* 0x0000004c00a88947 */ /* 0x002fea0003800000 */
.L_x_124:
[----:B------:R-:W-:Y:S01]  /*27e0*/  ULEA UR5, UR6, UR37, 0x3 ;  /* 0x0000002506057291 */ /* 0x000fe2000f8e18ff */
[----:B------:R-:W-:Y:S02]  /*27f0*/  PRMT R4, RZ, 0x654, R4 ;  /* 0x00000654ff047816 */ /* 0x000fe40000000004 */
[----:B-1----:R-:W-:Y:S01]  /*2800*/  SHF.L.U32 R5, R12, 0x1f, RZ ;  /* 0x0000001f0c057819 */ /* 0x002fe200000006ff */
[----:B------:R-:W-:Y:S01]  /*2810*/  UIADD3 UR4, UPT, UPT, UR5, 0xa0, URZ ;  /* 0x000000a005047890 */ /* 0x000fe2000fffe0ff */
[----:B------:R1:W-:Y:S05]  /*2820*/  SYNCS.ARRIVE.TRANS64.RED.A1T0 RZ, [R4+URZ], RZ ;  /* 0x000000ff04ff79a7 */ /* 0x0003ea00081004ff */
[----:B------:R-:W-:Y:S01]  /*2830*/  IMAD.U32 R7, RZ, RZ, UR4 ;  /* 0x00000004ff077e24 */ /* 0x000fe2000f8e00ff */
[----:B------:R-:W2:Y:S04]  /*2840*/  SYNCS.PHASECHK.TRANS64.TRYWAIT P0, [UR5+0xb0], R5 ;  /* 0x0000b005ff0075a7 */ /* 0x000ea80008001105 */
[----:B------:R-:W-:Y:S01]  /*2850*/  PRMT R6, R2, 0x654, R7 ;  /* 0x0000065402067816 */ /* 0x000fe20000000007 */
[----:B-1----:R-:W-:Y:S01]  /*2860*/  @!P2 IMAD.MOV.U32 R4, RZ, RZ, 0x10 ;  /* 0x00000010ff04a424 */ /* 0x002fe200078e00ff */
[----:B--2---:R-:W-:Y:S06]  /*2870*/  @!P0 BRA `(.L_x_45) ;  /* 0x0000004c00948947 */ /* 0x004fec0003800000 */
.L_x_126:
[----:B------:R-:W-:Y:S01]  /*2880*/  ULEA UR4, UR6, UR37, 0x4 ;  /* 0x0000002506047291 */ /* 0x000fe2000f8e20ff */
[----:B------:R-:W-:Y:S01]  /*2890*/  SEL R3, R6, R3, !P2 ;  /* 0x0000000306037207 */ /* 0x000fe20005000000 */
[----:B------:R-:W-:Y:S01]  /*28a0*/  UIADD3 UR5, UPT, UPT, UR5, 0xa0, URZ ;  /* 0x000000a005057890 */ /* 0x000fe2000fffe0ff */
[----:B-1----:R-:W-:Y:S01]  /*28b0*/  LEA R0, R11, UR37, 0x3 ;  /* 0x000000250b007c11 */ /* 0x002fe2000f8e18ff */
[----:B------:R-:W-:Y:S01]  /*28c0*/  UIADD3 UR4, UPT, UPT, UR4, 0x130, URZ ;  /* 0x0000013004047890 */ /* 0x000fe2000fffe0ff */
[----:B------:R-:W-:Y:S01]  /*28d0*/  SHF.L.U32 R5, R10, 0x1f, RZ ;  /* 0x0000001f0a057819 */ /* 0x000fe200000006ff */
[----:B------:R1:W-:Y:S01]  /*28e0*/  @!P2 SYNCS.ARRIVE.TRANS64.RED RZ, [R3+URZ], R4 ;  /* 0x0000000403ffa9a7 */ /* 0x0003e200080004ff */
[----:B------:R-:W-:Y:S01]  /*28f0*/  UIADD3 UR6, UPT, UPT, UR6, 0x1, URZ ;  /* 0x0000000106067890 */ /* 0x000fe2000fffe0ff */
[----:B------:R-:W-:-:S03]  /*2900*/  VIADD R8, R8, 0x1 ;  /* 0x0000000108087836 */ /* 0x000fc60000000000 */
[----:B------:R-:W-:Y:S02]  /*2910*/  UISETP.NE.AND UP0, UPT, UR6, 0x2, UPT ;  /* 0x000000020600788c */ /* 0x000fe4000bf05270 */
[----:B------:R-:W-:Y:S06]  /*2920*/  UGETNEXTWORKID.BROADCAST [UR4], [UR5] ;  /* 0x00000000040073ca */ /* 0x000fec0008000100 */
[----:B------:R-:W-:Y:S01]  /*2930*/  USEL UR4, URZ, 0x1, UP0 ;  /* 0x00000001ff047887 */ /* 0x000fe20008000000 */
[----:B------:R-:W-:Y:S01]  /*2940*/  ISETP.NE.AND P0, PT, R8, 0x2, PT ;  /* 0x000000020800780c */ /* 0x000fe20003f05270 */
[----:B------:R-:W-:Y:S01]  /*2950*/  USEL UR6, UR6, URZ, UP0 ;  /* 0x000000ff06067287 */ /* 0x000fe20008000000 */
[----:B------:R-:W2:Y:S03]  /*2960*/  SYNCS.PHASECHK.TRANS64.TRYWAIT P1, [R0+URZ+0xa0], R5 ;  /* 0x0000a005000075a7 */ /* 0x000ea600080211ff */
[----:B------:R-:W-:Y:S01]  /*2970*/  LOP3.LUT R12, R12, UR4, RZ, 0x3c, !PT ;  /* 0x000000040c0c7c12 */ /* 0x000fe2000f8e3cff */
[----:B-12---:R-:W-:Y:S07]  /*2980*/  @!P1 BRA `(.L_x_46) ;  /* 0x0000004c00689947 */ /* 0x006fee0003800000 */
.L_x_127:
[C---:B------:R-:W-:Y:S01]  /*2990*/  LEA R4, R11.reuse, UR37, 0x4 ;  /* 0x000000250b047c11 */ /* 0x040fe2000f8e20ff */
[----:B-1----:R-:W-:Y:S01]  /*29a0*/  VIADD R0, R0, 0xb0 ;  /* 0x000000b000007836 */ /* 0x002fe20000000000 */
[----:B------:R-:W-:Y:S01]  /*29b0*/  SEL R8, R8, RZ, P0 ;  /* 0x000000ff08087207 */ /* 0x000fe20000000000 */
[----:B------:R-:W-:-:S03]  /*29c0*/  VIADD R11, R11, 0x1 ;  /* 0x000000010b0b7836 */ /* 0x000fc60000000000 */
[----:B------:R-:W1:Y:S01]  /*29d0*/  LDS.128 R4, [R4+0x130] ;  /* 0x0001300004047984 */ /* 0x000e620000000c00 */
[----:B------:R-:W-:Y:S02]  /*29e0*/  PRMT R0, RZ, 0x654, R0 ;  /* 0x00000654ff007816 */ /* 0x000fe40000000000 */
[C---:B------:R-:W-:Y:S01]  /*29f0*/  ISETP.NE.AND P1, PT, R11.reuse, 0x2, PT ;  /* 0x000000020b00780c */ /* 0x040fe20003f25270 */
[----:B------:R-:W-:Y:S01]  /*2a00*/  @!PT LDS RZ, [RZ] ;  /* 0x00000000fffff984 */ /* 0x000fe20000000800 */
[----:B------:R-:W-:Y:S01]  /*2a10*/  @!PT LDS RZ, [RZ] ;  /* 0x00000000fffff984 */ /* 0x000fe20000000800 */
[----:B------:R-:W-:Y:S01]  /*2a20*/  @!PT LDS RZ, [RZ] ;  /* 0x00000000fffff984 */ /* 0x000fe20000000800 */
[----:B------:R-:W-:Y:S01]  /*2a30*/  @!PT LDS RZ, [RZ] ;  /* 0x00000000fffff984 */ /* 0x000fe20000000800 */
[----:B------:R2:W-:Y:S06]  /*2a40*/  MEMBAR.ALL.CTA ;  /* 0x0000000000007992 */ /* 0x0005ec0000008000 */
[----:B--2---:R-:W2:Y:S01]  /*2a50*/  FENCE.VIEW.ASYNC.S ;  /* 0x00000000000073c6 */ /* 0x004ea20000000000 */
[----:B------:R-:W-:Y:S01]  /*2a60*/  SEL R11, R11, RZ, P1 ;  /* 0x000000ff0b0b7207 */ /* 0x000fe20000800000 */
[----:B--2---:R2:W-:Y:S01]  /*2a70*/  SYNCS.ARRIVE.TRANS64.RED.A1T0 RZ, [R0+URZ], RZ ;  /* 0x000000ff00ff79a7 */ /* 0x0045e200081004ff */
[----:B-1----:R-:W-:-:S02]  /*2a80*/  LOP3.LUT P3, RZ, R6, 0x1, RZ, 0xc0, !PT ;  /* 0x0000000106ff7812 */ /* 0x002fc4000786c0ff */
[----:B------:R-:W-:-:S04]  /*2a90*/  SEL R5, RZ, 0x1, P1 ;  /* 0x00000001ff057807 */ /* 0x000fc80000800000 */
[----:B------:R-:W-:Y:S02]  /*2aa0*/  LOP3.LUT R10, R10, R5, RZ, 0x3c, !PT ;  /* 0x000000050a0a7212 */ /* 0x000fe400078e3cff */
[----:B--2---:R-:W-:-:S04]  /*2ab0*/  SEL R0, RZ, 0x1, P0 ;  /* 0x00000001ff007807 */ /* 0x004fc80000000000 */
[----:B------:R-:W-:Y:S01]  /*2ac0*/  LOP3.LUT R9, R9, R0, RZ, 0x3c, !PT ;  /* 0x0000000009097212 */ /* 0x000fe200078e3cff */
[----:B------:R-:W-:Y:S06]  /*2ad0*/  @P3 BRA `(.L_x_47) ;  /* 0xfffffffc002c3947 */ /* 0x000fec000383ffff */
[----:B------:R-:W-:Y:S01]  /*2ae0*/  ULEA UR5, UR6, UR37, 0x3 ;  /* 0x0000002506057291 */ /* 0x000fe2000f8e18ff */
[----:B------:R-:W-:-:S08]  /*2af0*/  SHF.L.U32 R3, R12, 0x1f, RZ ;  /* 0x0000001f0c037819 */ /* 0x000fd000000006ff */
[----:B------:R-:W1:Y:S02]  /*2b00*/  SYNCS.PHASECHK.TRANS64 P0, [UR5+0xb0], R3 ;  /* 0x0000b003ff0075a7 */ /* 0x000e640008001005 */
[----:B-1----:R-:W-:Y:S05]  /*2b10*/  @P0 BRA `(.L_x_48) ;  /* 0x0000000000080947 */ /* 0x002fea0003800000 */
[----:B------:R-:W1:Y:S02]  /*2b20*/  SYNCS.PHASECHK.TRANS64.TRYWAIT P0, [UR5+0xb0], R3 ;  /* 0x0000b003ff0075a7 */ /* 0x000e640008001105 */
[----:B-1----:R-:W-:Y:S05]  /*2b30*/  @!P0 BRA `(.L_x_49) ;  /* 0x0000004c00108947 */ /* 0x002fea0003800000 */
.L_x_48:
[----:B------:R-:W-:-:S04]  /*2b40*/  UIADD3 UR4, UPT, UPT, UR6, 0x1, URZ ;  /* 0x0000000106047890 */ /* 0x000fc8000fffe0ff */
[----:B------:R-:W-:-:S04]  /*2b50*/  UISETP.NE.AND UP0, UPT, UR4, 0x2, UPT ;  /* 0x000000020400788c */ /* 0x000fc8000bf05270 */
[----:B------:R-:W-:Y:S02]  /*2b60*/  USEL UR7, URZ, 0x1, UP0 ;  /* 0x00000001ff077887 */ /* 0x000fe40008000000 */
[----:B------:R-:W-:-:S04]  /*2b70*/  USEL UR4, UR4, URZ, UP0 ;  /* 0x000000ff04047287 */ /* 0x000fc80008000000 */
[----:B------:R-:W-:Y:S01]  /*2b80*/  ULEA UR4, UR4, UR37, 0x3 ;  /* 0x0000002504047291 */ /* 0x000fe2000f8e18ff */
[----:B-1----:R-:W-:-:S04]  /*2b90*/  LOP3.LUT R3, R12, UR7, RZ, 0x3c, !PT ;  /* 0x000000070c037c12 */ /* 0x002fc8000f8e3cff */
[----:B------:R-:W-:-:S04]  /*2ba0*/  SHF.L.U32 R0, R3, 0x1f, RZ ;  /* 0x0000001f03007819 */ /* 0x000fc800000006ff */
[----:B------:R-:W1:Y:S02]  /*2bb0*/  SYNCS.PHASECHK.TRANS64 P0, [UR4+0xb0], R0 ;  /* 0x0000b000ff0075a7 */ /* 0x000e640008001004 */
[----:B-1----:R-:W-:Y:S05]  /*2bc0*/  @P0 EXIT ;  /* 0x000000000000094d */ /* 0x002fea0003800000 */
[----:B------:R-:W-:Y:S02]  /*2bd0*/  SHF.L.U32 R3, R3, 0x1f, RZ ;  /* 0x0000001f03037819 */ /* 0x000fe400000006ff */
[----:B------:R-:W-:-:S07]  /*2be0*/  MOV R0, UR4 ;  /* 0x0000000400007c02 */ /* 0x000fce0008000f00 */
.L_x_50:
[----:B-1----:R1:W2:Y:S02]  /*2bf0*/  SYNCS.PHASECHK.TRANS64.TRYWAIT P0, [R0+URZ+0xb0], R3 ;  /* 0x0000b003000075a7 */ /* 0x0022a400080011ff */
[----:B--2---:R-:W-:Y:S05]  /*2c00*/  @!P0 NANOSLEEP.SYNCS 0x989680 ;  /* 0x009896800000895d */ /* 0x004fea0003900000 */
[----:B------:R-:W2:Y:S02]  /*2c10*/  @!P0 SYNCS.PHASECHK.TRANS64 P0, [R0+URZ+0xb0], R3 ;  /* 0x0000b003000085a7 */ /* 0x000ea400080010ff */
[----:B--2---:R-:W-:Y:S05]  /*2c20*/  @P0 EXIT ;  /* 0x000000000000094d */ /* 0x004fea0003800000 */
[----:B------:R-:W-:Y:S05]  /*2c30*/  BRA `(.L_x_50) ;  /* 0xfffffffc00ec7947 */ /* 0x000fea000383ffff */
.L_x_43:
[----:B------:R-:W-:-:S09]  /*2c40*/  UISETP.NE.AND UP1, UPT, UR8, URZ, UPT ;  /* 0x000000ff0800728c */ /* 0x000fd2000bf25270 */
[----:B------:R-:W-:Y:S05]  /*2c50*/  BRA.U UP1, `(.L_x_51) ;  /* 0x0000000d01787547 */ /* 0x000fea000b800000 */
[----:B------:R-:W-:Y:S01]  /*2c60*/  UMOV UR4, 0x40 ;  /* 0x0000004000047882 */ /* 0x000fe20000000000 */
[----:B------:R-:W-:Y:S01]  /*2c70*/  NOP ;  /* 0x0000000000007918 */ /* 0x000fe20000000000 */
[----:B------:R-:W-:Y:S01]  /*2c80*/  ULEA UR4, UR37, UR4, 0x18 ;  /* 0x0000000425047291 */ /* 0x000fe2000f8ec0ff */
[----:B------:R-:W-:Y:S02]  /*2c90*/  UMOV UR5, 0x400 ;  /* 0x0000040000057882 */ /* 0x000fe40000000000 */
[----:B------:R-:W-:-:S06]  /*2ca0*/  ULEA UR37, UR37, UR5, 0x18 ;  /* 0x0000000525257291 */ /* 0x000fcc000f8ec0ff */
[----:B------:R-:W1:Y:S02]  /*2cb0*/  LDS.U8 R0, [UR4+0x1c] ;  /* 0x00001c04ff007984 */ /* 0x000e640008000000 */
[----:B-1----:R-:W-:-:S13]  /*2cc0*/  ISETP.NE.AND P0, PT, R0, RZ, PT ;  /* 0x000000ff0000720c */ /* 0x002fda0003f05270 */
[----:B------:R-:W-:Y:S05]  /*2cd0*/  @P0 BRA `(.L_x_52) ;  /* 0x0000000000580947 */ /* 0x000fea0003800000 */
[----:B------:R-:W-:-:S13]  /*2ce0*/  ELECT P0, URZ, PT ;  /* 0x0000000000ff782f */ /* 0x000fda0003800000 */
[----:B------:R-:W-:Y:S05]  /*2cf0*/  @!P0 BRA `(.L_x_53) ;  /* 0x0000000000608947 */ /* 0x000fea0003800000 */
[----:B------:R-:W-:Y:S01]  /*2d00*/  UMOV UR5, 0x10 ;  /* 0x0000001000057882 */ /* 0x000fe20000000000 */
[----:B------:R-:W-:Y:S01]  /*2d10*/  HFMA2 R0, -RZ, RZ, 0, 5.9604644775390625e-08 ;  /* 0x00000001ff007431 */ /* 0x000fe200000001ff */
[----:B------:R-:W-:-:S03]  /*2d20*/  MOV R2, 0xffff ;  /* 0x0000ffff00027802 */ /* 0x000fc60000000f00 */
[----:B------:R-:W-:Y:S04]  /*2d30*/  DEPBAR.LE SB1, 0x36 ;  /* 0x00009d800000791a */ /* 0x000fe80000000000 */
[----:B------:R-:W1:Y:S02]  /*2d40*/  UTCATOMSWS.FIND_AND_SET.ALIGN UP0, UR5, UR5 ;  /* 0x00000005000575e3 */ /* 0x000e640008000800 */
[----:B-1----:R-:W-:Y:S01]  /*2d50*/  MOV R3, UR5 ;  /* 0x0000000500037c02 */ /* 0x002fe20008000f00 */
[----:B------:R-:W-:Y:S06]  /*2d60*/  BRA.U UP0, `(.L_x_54) ;  /* 0x0000000100187547 */ /* 0x000fec000b800000 */
.L_x_55:
[----:B------:R-:W-:Y:S05]  /*2d70*/  NANOSLEEP 0x64 ;  /* 0x000000640000795d */ /* 0x000fea0003800000 */
[----:B------:R-:W-:-:S05]  /*2d80*/  UMOV UR5, 0x10 ;  /* 0x0000001000057882 */ /* 0x000fca0000000000 */
[----:B------:R-:W-:Y:S04]  /*2d90*/  DEPBAR.LE SB1, 0x36 ;  /* 0x00009d800000791a */ /* 0x000fe80000000000 */
[----:B------:R-:W1:Y:S02]  /*2da0*/  UTCATOMSWS.FIND_AND_SET.ALIGN UP0, UR5, UR5 ;  /* 0x00000005000575e3 */ /* 0x000e640008000800 */
[----:B-1----:R-:W-:Y:S01]  /*2db0*/  MOV R3, UR5 ;  /* 0x0000000500037c02 */ /* 0x002fe20008000f00 */
[----:B------:R-:W-:Y:S05]  /*2dc0*/  BRA.U !UP0, `(.L_x_55) ;  /* 0xfffffffd08e87547 */ /* 0x000fea000b83ffff */
.L_x_54:
[-C--:B------:R-:W-:Y:S02]  /*2dd0*/  SHF.L.U32 R2, R2, R3.reuse, RZ ;  /* 0x0000000302027219 */ /* 0x080fe400000006ff */
[----:B------:R-:W-:Y:S01]  /*2de0*/  SHF.L.U32 R0, R0, R3, RZ ;  /* 0x0000000300007219 */ /* 0x000fe200000006ff */
[----:B------:R-:W-:Y:S02]  /*2df0*/  IMAD.SHL.U32 R3, R3, 0x20, RZ ;  /* 0x0000002003037824 */ /* 0x000fe400078e00ff */
[----:B------:R1:W-:Y:S04]  /*2e00*/  ATOMS.OR RZ, [UR4+0x14], R2 ;  /* 0x00001402ffff798c */ /* 0x0003e8000b000004 */
[----:B------:R1:W-:Y:S04]  /*2e10*/  ATOMS.OR RZ, [UR4+0x18], R0 ;  /* 0x00001800ffff798c */ /* 0x0003e8000b000004 */
[----:B------:R1:W-:Y:S01]  /*2e20*/  STS [UR37+0x150], R3 ;  /* 0x00015003ff007988 */ /* 0x0003e20008000825 */
[----:B------:R-:W-:Y:S05]  /*2e30*/  BRA `(.L_x_53) ;  /* 0x0000000000107947 */ /* 0x000fea0003800000 */
.L_x_52:
[----:B------:R-:W-:Y:S02]  /*2e40*/  MOV R0, 0xffffffff ;  /* 0xffffffff00007802 */ /* 0x000fe40000000f00 */
[----:B------:R-:W-:-:S03]  /*2e50*/  MOV R2, 0x2e80 ;  /* 0x00002e8000027802 */ /* 0x000fc60000000f00 */
[----:B------:R1:W-:Y:S04]  /*2e60*/  STS [UR37+0x150], R0 ;  /* 0x00015000ff007988 */ /* 0x0003e80008000825 */
[----:B-1-3-5:R-:W-:Y:S05]  /*2e70*/  CALL.REL.NOINC `($__internal_1_$__cuda_sm10x_tcgen05_guardrail_trap_phase_invalid_during_alloc) ;  /* 0x0000004c00cc7944 */ /* 0x02afea0003c00000 */
.L_x_53:
[----:B------:R-:W-:Y:S05]  /*2e80*/  WARPSYNC.ALL ;  /* 0x0000000000007948 */ /* 0x000fea0003800000 */
[----:B------:R-:W2:Y:S01]  /*2e90*/  S2UR UR6, SR_CgaCtaId ;  /* 0x00000000000679c3 */ /* 0x000ea20000008800 */
[----:B------:R-:W-:Y:S01]  /*2ea0*/  UMOV UR4, 0x400 ;  /* 0x0000040000047882 */ /* 0x000fe20000000000 */
[----:B------:R-:W-:-:S06]  /*2eb0*/  NOP ;  /* 0x0000000000007918 */ /* 0x000fcc0000000000 */
[----:B------:R-:W-:Y:S06]  /*2ec0*/  BAR.ARV 0x6, 0xa0 ;  /* 0x0182800000007b1d */ /* 0x000fec0000002000 */
[----:B------:R-:W4:Y:S01]  /*2ed0*/  LDCU UR7, c[0x0][0x38c] ;  /* 0x00007180ff0777ac */ /* 0x000f220008000800 */
[----:B------:R-:W-:Y:S01]  /*2ee0*/  IMAD.MOV.U32 R11, RZ, RZ, 0x1 ;  /* 0x00000001ff0b7424 */ /* 0x000fe200078e00ff */
[----:B------:R-:W-:Y:S01]  /*2ef0*/  CS2R R8, SRZ ;  /* 0x0000000000087805 */ /* 0x000fe2000001ff00 */
[----:B------:R-:W-:Y:S01]  /*2f00*/  IMAD.MOV.U32 R10, RZ, RZ, RZ ;  /* 0x000000ffff0a7224 */ /* 0x000fe200078e00ff */
[----:B------:R-:W-:Y:S01]  /*2f10*/  UMOV UR18, URZ ;  /* 0x000000ff00127c82 */ /* 0x000fe20008000000 */
[----:B------:R-:W-:Y:S01]  /*2f20*/  UMOV UR17, URZ ;  /* 0x000000ff00117c82 */ /* 0x000fe20008000000 */
[----:B------:R-:W-:Y:S01]  /*2f30*/  UMOV UR20, 0x0 ;  /* 0x0000000000147882 */ /* 0x000fe20000000000 */
[----:B------:R-:W-:Y:S01]  /*2f40*/  UMOV UR21, 0x42004a0 ;  /* 0x042004a000157882 */ /* 0x000fe20000000000 */
[----:B--2---:R-:W-:Y:S01]  /*2f50*/  ULEA UR6, UR6, UR4, 0x18 ;  /* 0x0000000406067291 */ /* 0x004fe2000f8ec0ff */
[----:B------:R-:W2:Y:S03]  /*2f60*/  LDCU UR4, c[0x0][0x38c] ;  /* 0x00007180ff0477ac */ /* 0x000ea60008000800 */
[----:B------:R-:W-:-:S02]  /*2f70*/  UIADD3 UR11, UPT, UPT, UR6, 0x4400, URZ ;  /* 0x00004400060b7890 */ /* 0x000fc4000fffe0ff */
[----:B----4-:R-:W-:-:S03]  /*2f80*/  UIADD3 UR7, UPT, UPT, UR7, 0x1f, URZ ;  /* 0x0000001f07077890 */ /* 0x010fc6000fffe0ff */
[----:B-1----:R-:W1:Y:S01]  /*2f90*/  LDS R0, [UR6+0x150] ;  /* 0x00015006ff007984 */ /* 0x002e620008000800 */
[----:B------:R-:W-:Y:S02]  /*2fa0*/  UIADD3 UR12, UPT, UPT, UR6, 0x7c00, URZ ;  /* 0x00007c00060c7890 */ /* 0x000fe4000fffe0ff */
[----:B------:R-:W-:Y:S02]  /*2fb0*/  USHF.R.S32.HI UR5, URZ, 0x1f, UR7 ;  /* 0x0000001fff057899 */ /* 0x000fe40008011407 */
[----:B------:R-:W-:Y:S02]  /*2fc0*/  USHF.R.U32.HI UR11, URZ, 0x4, UR11 ;  /* 0x00000004ff0b7899 */ /* 0x000fe4000801160b */
[----:B------:R-:W-:Y:S02]  /*2fd0*/  ULEA.HI UR5, UR5, UR7, URZ, 0x5 ;  /* 0x0000000705057291 */ /* 0x000fe4000f8f28ff */
[----:B------:R-:W-:Y:S02]  /*2fe0*/  USHF.R.U32.HI UR12, URZ, 0x4, UR12 ;  /* 0x00000004ff0c7899 */ /* 0x000fe4000801160c */
[----:B------:R-:W-:-:S02]  /*2ff0*/  USHF.R.S32.HI UR5, URZ, 0x5, UR5 ;  /* 0x00000005ff057899 */ /* 0x000fc40008011405 */
[----:B------:R-:W-:Y:S02]  /*3000*/  ULOP3.LUT UR11, UR11, 0x3fff, URZ, 0xc0, !UPT ;  /* 0x00003fff0b0b7892 */ /* 0x000fe4000f8ec0ff */
[----:B------:R-:W-:Y:S02]  /*3010*/  UISETP.LT.AND UP0, UPT, UR5, 0x1, UPT ;  /* 0x000000010500788c */ /* 0x000fe4000bf01270 */
[----:B------:R-:W-:Y:S02]  /*3020*/  ULOP3.LUT UR12, UR12, 0x3fff, URZ, 0xc0, !UPT ;  /* 0x00003fff0c0c7892 */ /* 0x000fe4000f8ec0ff */
[----:B------:R-:W-:Y:S02]  /*3030*/  USEL UR10, UR5, 0x1, !UP0 ;  /* 0x00000001050a7887 */ /* 0x000fe4000c000000 */
[----:B------:R-:W-:Y:S02]  /*3040*/  ULOP3.LUT UR11, UR11, 0x10000, URZ, 0xfc, !UPT ;  /* 0x000100000b0b7892 */ /* 0x000fe4000f8efcff */
[----:B------:R-:W-:-:S02]  /*3050*/  ULOP3.LUT UR12, UR12, 0x10000, URZ, 0xfc, !UPT ;  /* 0x000100000c0c7892 */ /* 0x000fc4000f8efcff */
[----:B------:R-:W-:Y:S02]  /*3060*/  UIADD3 UR10, UPT, UPT, -UR10, URZ, URZ ;  /* 0x000000ff0a0a7290 */ /* 0x000fe4000fffe1ff */
[----:B--2---:R-:W-:Y:S01]  /*3070*/  UISETP.GE.AND UP3, UPT, UR4, 0x1, UPT ;  /* 0x000000010400788c */ /* 0x004fe2000bf66270 */
[----:B-1----:R-:W-:-:S15]  /*3080*/  R2UR UR19, R0 ;  /* 0x00000000001372ca */ /* 0x002fde00000e0000 */
.L_x_62:
[----:B------:R-:W-:Y:S02]  /*3090*/  LEA R0, R10, UR6, 0x3 ;  /* 0x000000060a007c11 */ /* 0x000fe4000f8e18ff */
[----:B------:R-:W-:Y:S02]  /*30a0*/  SHF.L.U32 R5, R9, 0x1f, RZ ;  /* 0x0000001f09057819 */ /* 0x000fe400000006ff */
[----:B------:R-:W-:Y:S01]  /*30b0*/  PLOP3.LUT P0, PT, PT, PT, UP3, 0x80, 0x8 ;  /* 0x000000000008781c */ /* 0x000fe20003f0f038 */
[----:B------:R-:W-:Y:S01]  /*30c0*/  VIADD R3, R0, 0xb0 ;  /* 0x000000b000037836 */ /* 0x000fe20000000000 */
[----:B-1----:R-:W1:Y:S02]  /*30d0*/  SYNCS.PHASECHK.TRANS64.TRYWAIT P1, [R0+URZ+0xa0], R5 ;  /* 0x0000a005000075a7 */ /* 0x002e6400080211ff */
[----:B-1--4-:R-:W-:Y:S09]  /*30e0*/  @!P1 BRA `(.L_x_56) ;  /* 0x0000004400bc9947 */ /* 0x012ff20003800000 */
.L_x_129:
[----:B------:R-:W-:Y:S01]  /*30f0*/  LEA R4, R10, UR6, 0x4 ;  /* 0x000000060a047c11 */ /* 0x000fe2000f8e20ff */
[----:B------:R-:W-:Y:S01]  /*3100*/  @UP3 ULEA UR4, UR17, UR6, 0x3 ;  /* 0x0000000611043291 */ /* 0x000fe2000f8e18ff */
[----:B------:R-:W-:Y:S01]  /*3110*/  PLOP3.LUT P2, PT, PT, PT, PT, 0x80, 0x8 ;  /* 0x000000000008781c */ /* 0x000fe20003f4f070 */
[----:B------:R-:W-:Y:S01]  /*3120*/  ULEA UR9, UR18, UR6, 0x3 ;  /* 0x0000000612097291 */ /* 0x000fe2000f8e18ff */
[----:B------:R-:W-:Y:S02]  /*3130*/  PRMT R3, RZ, 0x654, R3 ;  /* 0x00000654ff037816 */ /* 0x000fe40000000003 */
[----:B-1----:R-:W1:Y:S01]  /*3140*/  LDS.128 R4, [R4+0x130] ;  /* 0x0001300004047984 */ /* 0x002e620000000c00 */
[----:B------:R-:W-:Y:S02]  /*3150*/  @P0 SHF.L.U32 R2, R8, 0x1f, RZ ;  /* 0x0000001f08020819 */ /* 0x000fe400000006ff */
[----:B------:R-:W-:Y:S01]  /*3160*/  SHF.L.U32 R0, R11, 0x1f, RZ ;  /* 0x0000001f0b007819 */ /* 0x000fe200000006ff */
[----:B------:R-:W-:Y:S01]  /*3170*/  @!PT LDS RZ, [RZ] ;  /* 0x00000000fffff984 */ /* 0x000fe20000000800 */
[----:B------:R-:W-:Y:S01]  /*3180*/  @!PT LDS RZ, [RZ] ;  /* 0x00000000fffff984 */ /* 0x000fe20000000800 */
[----:B------:R-:W-:Y:S01]  /*3190*/  @!PT LDS RZ, [RZ] ;  /* 0x00000000fffff984 */ /* 0x000fe20000000800 */
[----:B------:R-:W-:Y:S01]  /*31a0*/  @!PT LDS RZ, [RZ] ;  /* 0x00000000fffff984 */ /* 0x000fe20000000800 */
[----:B------:R2:W-:Y:S06]  /*31b0*/  MEMBAR.ALL.CTA ;  /* 0x0000000000007992 */ /* 0x0005ec0000008000 */
[----:B--2---:R-:W2:Y:S02]  /*31c0*/  FENCE.VIEW.ASYNC.S ;  /* 0x00000000000073c6 */ /* 0x004ea40000000000 */
[----:B--2---:R2:W-:Y:S01]  /*31d0*/  SYNCS.ARRIVE.TRANS64.RED.A1T0 RZ, [R3+URZ], RZ ;  /* 0x000000ff03ff79a7 */ /* 0x0045e200081004ff */
[----:B------:R2:W4:Y:S01]  /*31e0*/  @P0 SYNCS.PHASECHK.TRANS64.TRYWAIT P2, [UR4], R2 ;  /* 0x00000002ff0005a7 */ /* 0x0005220008041104 */
[----:B-1----:R-:W-:Y:S01]  /*31f0*/  LOP3.LUT P1, RZ, R6, 0x1, RZ, 0xc0, !PT ;  /* 0x0000000106ff7812 */ /* 0x002fe2000782c0ff */
[----:B------:R-:W1:Y:S02]  /*3200*/  SYNCS.PHASECHK.TRANS64.TRYWAIT P0, [UR9+0xe0], R0 ;  /* 0x0000e000ff0075a7 */ /* 0x000e640008001109 */
[----:B-12-4-:R-:W-:Y:S10]  /*3210*/  @!P0 BRA `(.L_x_57) ;  /* 0x0000004400848947 */ /* 0x016ff40003800000 */
.L_x_131:
[----:B------:R-:W-:Y:S01]  /*3220*/  IADD3 R10, PT, PT, R10, 0x1, RZ ;  /* 0x000000010a0a7810 */ /* 0x000fe20007ffe0ff */
[----:B------:R-:W-:Y:S06]  /*3230*/  BRA.U !UP3, `(.L_x_58) ;  /* 0x000000010ba07547 */ /* 0x000fec000b800000 */
[----:B------:R-:W-:Y:S02]  /*3240*/  ULEA.HI UR8, UR18, UR18, URZ, 0x1 ;  /* 0x0000001212087291 */ /* 0x000fe4000f8f08ff */
[----:B------:R-:W-:Y:S02]  /*3250*/  UPLOP3.LUT UP4, UPT, UPT, UPT, UPT, 0x40, 0x4 ;  /* 0x000000000004789c */ /* 0x000fe40003f8e870 */
[----:B------:R-:W-:Y:S02]  /*3260*/  USHF.L.U32 UR4, UR8, 0x6, URZ ;  /* 0x0000000608047899 */ /* 0x000fe400080006ff */
[----:B------:R-:W-:Y:S02]  /*3270*/  ULOP3.LUT UR8, UR8, 0xffe, URZ, 0xc0, !UPT ;  /* 0x00000ffe08087892 */ /* 0x000fe4000f8ec0ff */
[----:B------:R-:W-:Y:S02]  /*3280*/  ULOP3.LUT UR4, UR4, 0xffffff80, URZ, 0xc0, !UPT ;  /* 0xffffff8004047892 */ /* 0x000fe4000f8ec0ff */
[----:B------:R-:W-:-:S02]  /*3290*/  UIADD3 UR8, UPT, UPT, -UR8, UR18, URZ ;  /* 0x0000001208087290 */ /* 0x000fc4000fffe1ff */
[----:B------:R-:W-:Y:S01]  /*32a0*/  UIADD3 UR4, UPT, UPT, UR19, UR4, URZ ;  /* 0x0000000413047290 */ /* 0x000fe2000fffe0ff */
[----:B------:R-:W-:Y:S01]  /*32b0*/  UMOV UR16, UR10 ;  /* 0x0000000a00107c82 */ /* 0x000fe20008000000 */
[----:B------:R-:W-:Y:S02]  /*32c0*/  UMOV UR15, UR5 ;  /* 0x00000005000f7c82 */ /* 0x000fe40008000000 */
[----:B------:R-:W-:Y:S01]  /*32d0*/  ULEA UR8, UR8, UR4, 0x14 ;  /* 0x0000000408087291 */ /* 0x000fe2000f8ea0ff */
[----:B------:R-:W-:-:S11]  /*32e0*/  UMOV UR14, UR17 ;  /* 0x00000011000e7c82 */ /* 0x000fd60008000000 */
.L_x_61:
[----:B------:R-:W-:Y:S02]  /*32f0*/  UIADD3 UR16, UPT, UPT, UR16, 0x1, URZ ;  /* 0x0000000110107890 */ /* 0x000fe4000fffe0ff */
[----:B--2---:R-:W-:Y:S02]  /*3300*/  ULEA UR7, UR14, UR6, 0x3 ;  /* 0x000000060e077291 */ /* 0x004fe4000f8e18ff */
[----:B------:R-:W-:Y:S01]  /*3310*/  UISETP.NE.AND UP0, UPT, UR16, URZ, UPT ;  /* 0x000000ff1000728c */ /* 0x000fe2000bf05270 */
[----:B----4-:R-:W-:Y:S10]  /*3320*/  @P2 BRA `(.L_x_59) ;  /* 0x00000000000c2947 */ /* 0x010ff40003800000 */
[----:B-1----:R-:W-:Y:S04]  /*3330*/  SHF.L.U32 R3, R8, 0x1f, RZ ;  /* 0x0000001f08037819 */ /* 0x002fe800000006ff */
[----:B------:R-:W1:Y:S02]  /*3340*/  SYNCS.PHASECHK.TRANS64.TRYWAIT P0, [UR7], R3 ;  /* 0x00000003ff0075a7 */ /* 0x000e640008001107 */
[----:B-1----:R-:W-:Y:S05]  /*3350*/  @!P0 BRA `(.L_x_60) ;  /* 0x00000044004c8947 */ /* 0x002fea0003800000 */
.L_x_59:
[----:B------:R-:W-:Y:S01]  /*3360*/  UISETP.NE.AND UP1, UPT, UR15, 0x1, UPT ;  /* 0x000000010f00788c */ /* 0x000fe2000bf25270 */
[----:B------:R-:W-:Y:S01]  /*3370*/  PLOP3.LUT P2, PT, PT, PT, PT, 0x80, 0x8 ;  /* 0x000000000008781c */ /* 0x000fe20003f4f070 */
[----:B------:R-:W-:Y:S02]  /*3380*/  UIADD3 UR17, UPT, UPT, UR14, 0x1, URZ ;  /* 0x000000010e117890 */ /* 0x000fe4000fffe0ff */
[----:B------:R-:W-:Y:S02]  /*3390*/  ULEA UR22, UR14, UR12, 0x8 ;  /* 0x0000000c0e167291 */ /* 0x000fe4000f8e40ff */
[----:B------:R-:W-:Y:S01]  /*33a0*/  UISETP.NE.AND UP2, UPT, UR17, 0x7, UPT ;  /* 0x000000071100788c */ /* 0x000fe2000bf45270 */
[----:B------:R-:W-:Y:S01]  /*33b0*/  PLOP3.LUT P0, PT, PT, PT, UP1, 0x80, 0x8 ;  /* 0x000000000008781c */ /* 0x000fe20003f0f018 */
[----:B------:R-:W-:Y:S02]  /*33c0*/  ULEA UR24, UR14, UR11, 0x7 ;  /* 0x0000000b0e187291 */ /* 0x000fe4000f8e38ff */
[----:B------:R-:W-:Y:S02]  /*33d0*/  USEL UR13, URZ, 0x1, UP2 ;  /* 0x00000001ff0d7887 */ /* 0x000fe40009000000 */
[----:B------:R-:W-:Y:S02]  /*33e0*/  USEL UR17, UR17, URZ, UP2 ;  /* 0x000000ff11117287 */ /* 0x000fe40009000000 */
[----:B------:R-:W-:Y:S02]  /*33f0*/  UIADD3 UR7, UPT, UPT, UR7, 0x38, URZ ;  /* 0x0000003807077890 */ /* 0x000fe4000fffe0ff */
[----:B------:R-:W-:Y:S01]  /*3400*/  @UP1 ULEA UR4, UR17, UR6, 0x3 ;  /* 0x0000000611041291 */ /* 0x000fe2000f8e18ff */
[----:B------:R-:W-:Y:S01]  /*3410*/  LOP3.LUT R8, R8, UR13, RZ, 0x3c, !PT ;  /* 0x0000000d08087c12 */ /* 0x000fe2000f8e3cff */
[----:B------:R-:W-:Y:S01]  /*3420*/  UMOV UR23, 0xc0004010 ;  /* 0xc000401000177882 */ /* 0x000fe20000000000 */
[----:B------:R-:W-:Y:S01]  /*3430*/  UMOV UR25, 0xc0004010 ;  /* 0xc000401000197882 */ /* 0x000fe20000000000 */
[----:B------:R-:W-:Y:S01]  /*3440*/  UIADD3 UR15, UPT, UPT, UR15, -0x1, URZ ;  /* 0xffffffff0f0f7890 */ /* 0x000fe2000fffe0ff */
[----:B-1----:R-:W-:Y:S01]  /*3450*/  @P0 SHF.L.U32 R0, R8, 0x1f, RZ ;  /* 0x0000001f08000819 */ /* 0x002fe200000006ff */
[----:B------:R-:W-:Y:S03]  /*3460*/  UMOV UR14, UR17 ;  /* 0x00000011000e7c82 */ /* 0x000fe60008000000 */
[----:B------:R2:W4:Y:S01]  /*3470*/  @P0 SYNCS.PHASECHK.TRANS64.TRYWAIT P2, [UR4], R0 ;  /* 0x00000000ff0005a7 */ /* 0x0005220008041104 */
[----:B------:R2:W-:Y:S01]  /*3480*/  UTCIMMA gdesc[UR24], gdesc[UR22], tmem[UR8], tmem[UR20], idesc[UR21], UP4 ;  /* 0x00ff1416180075ea */ /* 0x0005e2000a000108 */
[----:B------:R-:W-:Y:S01]  /*3490*/  UPLOP3.LUT UP4, UPT, UPT, UPT, UPT, 0x80, 0x8 ;  /* 0x000000000008789c */ /* 0x000fe20003f8f070 */
[----:B------:R2:W-:Y:S01]  /*34a0*/  UTCBAR [UR7], URZ ;  /* 0x000000ff070073e9 */ /* 0x0005e200080000ff */
[----:B------:R-:W-:Y:S09]  /*34b0*/  BRA.U UP0, `(.L_x_61) ;  /* 0xfffffffd008c7547 */ /* 0x000ff2000b83ffff */
.L_x_58:
[----:B------:R-:W-:Y:S01]  /*34c0*/  UIADD3 UR18, UPT, UPT, UR18, 0x1, URZ ;  /* 0x0000000112127890 */ /* 0x000fe2000fffe0ff */
[C---:B------:R-:W-:Y:S01]  /*34d0*/  ISETP.NE.AND P0, PT, R10.reuse, 0x2, PT ;  /* 0x000000020a00780c */ /* 0x040fe20003f05270 */
[----:B------:R-:W-:Y:S02]  /*34e0*/  UIADD3 UR9, UPT, UPT, UR9, 0xc0, URZ ;  /* 0x000000c009097890 */ /* 0x000fe4000fffe0ff */
[----:B------:R-:W-:Y:S01]  /*34f0*/  UISETP.NE.AND UP0, UPT, UR18, 0x4, UPT ;  /* 0x000000041200788c */ /* 0x000fe2000bf05270 */
[----:B-12---:R-:W-:Y:S02]  /*3500*/  SEL R0, RZ, 0x1, P0 ;  /* 0x00000001ff007807 */ /* 0x006fe40000000000 */
[----:B------:R-:W-:Y:S01]  /*3510*/  SEL R10, R10, RZ, P0 ;  /* 0x000000ff0a0a7207 */ /* 0x000fe20000000000 */
[----:B------:R-:W-:Y:S01]  /*3520*/  USEL UR4, URZ, 0x1, UP0 ;  /* 0x00000001ff047887 */ /* 0x000fe20008000000 */
[----:B------:R-:W-:Y:S01]  /*3530*/  LOP3.LUT R9, R9, R0, RZ, 0x3c, !PT ;  /* 0x0000000009097212 */ /* 0x000fe200078e3cff */
[----:B------:R-:W-:Y:S01]  /*3540*/  USEL UR18, UR18, URZ, UP0 ;  /* 0x000000ff12127287 */ /* 0x000fe20008000000 */
[----:B------:R1:W-:Y:S03]  /*3550*/  UTCBAR [UR9], URZ ;  /* 0x000000ff090073e9 */ /* 0x0003e600080000ff */
[----:B------:R-:W-:Y:S01]  /*3560*/  LOP3.LUT R11, R11, UR4, RZ, 0x3c, !PT ;  /* 0x000000040b0b7c12 */ /* 0x000fe2000f8e3cff */
[----:B------:R-:W-:Y:S07]  /*3570*/  @P1 BRA `(.L_x_62) ;  /* 0xfffffff800c41947 */ /* 0x000fee000383ffff */
[----:B------:R-:W2:Y:S01]  /*3580*/  S2UR UR4, SR_CgaCtaId ;  /* 0x00000000000479c3 */ /* 0x000ea20000008800 */
[----:B------:R-:W-:Y:S01]  /*3590*/  ELECT P0, URZ, PT ;  /* 0x0000000000ff782f */ /* 0x000fe20003800000 */
[----:B------:R-:W-:Y:S01]  /*35a0*/  IMAD.MOV.U32 R0, RZ, RZ, 0x1 ;  /* 0x00000001ff007424 */ /* 0x000fe200078e00ff */
[----:B------:R-:W-:Y:S01]  /*35b0*/  UIADD3 UR6, UPT, UPT, UR6, 0xe0, URZ ;  /* 0x000000e006067890 */ /* 0x000fe2000fffe0ff */
[----:B------:R-:W-:Y:S01]  /*35c0*/  SHF.L.U32 R3, R11, 0x1f, RZ ;  /* 0x0000001f0b037819 */ /* 0x000fe200000006ff */
[----:B------:R-:W-:-:S03]  /*35d0*/  UMOV UR5, 0x40 ;  /* 0x0000004000057882 */ /* 0x000fc60000000000 */
[----:B------:R-:W-:Y:S01]  /*35e0*/  UVIRTCOUNT.DEALLOC.SMPOOL 0x80 ;  /* 0x000000800000784c */ /* 0x000fe20000000000 */
[----:B--2---:R-:W-:Y:S02]  /*35f0*/  ULEA UR4, UR4, UR5, 0x18 ;  /* 0x0000000504047291 */ /* 0x004fe4000f8ec0ff */
[----:B------:R-:W-:-:S07]  /*3600*/  ULEA UR5, UR18, UR6, 0x3 ;  /* 0x0000000612057291 */ /* 0x000fce000f8e18ff */
[----:B------:R2:W-:Y:S02]  /*3610*/  @P0 STS.U8 [UR4+0x1c], R0 ;  /* 0x00001c00ff000988 */ /* 0x0005e40008000004 */
[----:B------:R-:W3:Y:S02]  /*3620*/  SYNCS.PHASECHK.TRANS64.TRYWAIT P0, [UR5], R3 ;  /* 0x00000003ff0075a7 */ /* 0x000ee40008001105 */
[----:B--23--:R-:W-:Y:S05]  /*3630*/  @!P0 BRA `(.L_x_63) ;  /* 0x0000004000ac8947 */ /* 0x00cfea0003800000 */
.L_x_134:
[----:B------:R-:W-:-:S04]  /*3640*/  UIADD3 UR7, UPT, UPT, UR18, 0x1, URZ ;  /* 0x0000000112077890 */ /* 0x000fc8000fffe0ff */
[----:B------:R-:W-:-:S04]  /*3650*/  UISETP.NE.AND UP0, UPT, UR7, 0x4, UPT ;  /* 0x000000040700788c */ /* 0x000fc8000bf05270 */
[----:B------:R-:W-:Y:S02]  /*3660*/  USEL UR8, URZ, 0x1, UP0 ;  /* 0x00000001ff087887 */ /* 0x000fe40008000000 */
[----:B------:R-:W-:-:S04]  /*3670*/  USEL UR7, UR7, URZ, UP0 ;  /* 0x000000ff07077287 */ /* 0x000fc80008000000 */
[----:B------:R-:W-:Y:S01]  /*3680*/  ULEA UR5, UR7, UR6, 0x3 ;  /* 0x0000000607057291 */ /* 0x000fe2000f8e18ff */
[----:B------:R-:W-:-:S04]  /*3690*/  LOP3.LUT R2, R11, UR8, RZ, 0x3c, !PT ;  /* 0x000000080b027c12 */ /* 0x000fc8000f8e3cff */
[----:B--2---:R-:W-:-:S04]  /*36a0*/  SHF.L.U32 R3, R2, 0x1f, RZ ;  /* 0x0000001f02037819 */ /* 0x004fc800000006ff */
[----:B------:R-:W2:Y:S02]  /*36b0*/  SYNCS.PHASECHK.TRANS64.TRYWAIT P0, [UR5], R3 ;  /* 0x00000003ff0075a7 */ /* 0x000ea40008001105 */
[----:B--2---:R-:W-:Y:S05]  /*36c0*/  @!P0 BRA `(.L_x_64) ;  /* 0x0000004000a08947 */ /* 0x004fea0003800000 */
.L_x_136:
        /* <DEDUP_REMOVED lines=9> */
.L_x_138:
[----:B------:R-:W-:-:S04]  /*3760*/  UIADD3 UR7, UPT, UPT, UR7, 0x1, URZ ;  /* 0x0000000107077890 */ /* 0x000fc8000fffe0ff */
[----:B------:R-:W-:-:S04]  /*3770*/  UISETP.NE.AND UP0, UPT, UR7, 0x4, UPT ;  /* 0x000000040700788c */ /* 0x000fc8000bf05270 */
[----:B------:R-:W-:Y:S02]  /*3780*/  USEL UR5, URZ, 0x1, UP0 ;  /* 0x00000001ff057887 */ /* 0x000fe40008000000 */
[----:B------:R-:W-:-:S04]  /*3790*/  USEL UR7, UR7, URZ, UP0 ;  /* 0x000000ff07077287 */ /* 0x000fc80008000000 */
[----:B------:R-:W-:Y:S01]  /*37a0*/  ULEA UR7, UR7, UR6, 0x3 ;  /* 0x0000000607077291 */ /* 0x000fe2000f8e18ff */
[----:B--2---:R-:W-:-:S04]  /*37b0*/  LOP3.LUT R3, R2, UR5, RZ, 0x3c, !PT ;  /* 0x0000000502037c12 */ /* 0x004fc8000f8e3cff */
[----:B------:R-:W-:-:S04]  /*37c0*/  SHF.L.U32 R3, R3, 0x1f, RZ ;  /* 0x0000001f03037819 */ /* 0x000fc800000006ff */
[----:B------:R-:W2:Y:S02]  /*37d0*/  SYNCS.PHASECHK.TRANS64.TRYWAIT P0, [UR7], R3 ;  /* 0x00000003ff0075a7 */ /* 0x000ea40008001107 */
[----:B--2---:R-:W-:Y:S05]  /*37e0*/  @!P0 BRA `(.L_x_66) ;  /* 0x0000004000888947 */ /* 0x004fea0003800000 */
.L_x_140:
[----:B------:R-:W-:Y:S01]  /*37f0*/  NOP ;  /* 0x0000000000007918 */ /* 0x000fe20000000000 */
[----:B--2---:R-:W2:Y:S01]  /*3800*/  LDS R0, [UR4+0x14] ;  /* 0x00001404ff007984 */ /* 0x004ea20008000800 */
[----:B------:R-:W-:Y:S01]  /*3810*/  ULOP3.LUT UR6, UR19, 0xffff, URZ, 0xc0, !UPT ;  /* 0x0000ffff13067892 */ /* 0x000fe2000f8ec0ff */
[----:B------:R-:W-:Y:S01]  /*3820*/  UMOV UR8, 0xffff ;  /* 0x0000ffff00087882 */ /* 0x000fe20000000000 */
[----:B------:R-:W-:Y:S02]  /*3830*/  UMOV UR5, 0x1 ;  /* 0x0000000100057882 */ /* 0x000fe40000000000 */
[----:B------:R-:W-:-:S04]  /*3840*/  USHF.R.U32.HI UR6, URZ, 0x5, UR6 ;  /* 0x00000005ff067899 */ /* 0x000fc80008011606 */
[----:B------:R-:W-:Y:S02]  /*3850*/  USHF.L.U32 UR8, UR8, UR6, URZ ;  /* 0x0000000608087299 */ /* 0x000fe400080006ff */
[----:B------:R-:W-:-:S04]  /*3860*/  USHF.L.U32 UR5, UR5, UR6, URZ ;  /* 0x0000000605057299 */ /* 0x000fc800080006ff */
[----:B--2---:R-:W-:-:S04]  /*3870*/  LOP3.LUT R0, R0, UR8, RZ, 0xc0, !PT ;  /* 0x0000000800007c12 */ /* 0x004fc8000f8ec0ff */
[----:B------:R-:W-:-:S13]  /*3880*/  ISETP.NE.AND P0, PT, R0, UR8, PT ;  /* 0x0000000800007c0c */ /* 0x000fda000bf05270 */
[----:B------:R-:W-:Y:S05]  /*3890*/  @P0 BRA `(.L_x_67) ;  /* 0x0000000000580947 */ /* 0x000fea0003800000 */
[----:B------:R-:W2:Y:S02]  /*38a0*/  LDS R0, [UR4+0x18] ;  /* 0x00001804ff007984 */ /* 0x000ea40008000800 */
[----:B--2---:R-:W-:-:S04]  /*38b0*/  LOP3.LUT R0, R0, UR5, RZ, 0xc0, !PT ;  /* 0x0000000500007c12 */ /* 0x004fc8000f8ec0ff */
[----:B------:R-:W-:-:S13]  /*38c0*/  ISETP.NE.AND P0, PT, R0, UR5, PT ;  /* 0x0000000500007c0c */ /* 0x000fda000bf05270 */
[----:B------:R-:W-:Y:S05]  /*38d0*/  @P0 BRA `(.L_x_68) ;  /* 0x00000000003c0947 */ /* 0x000fea0003800000 */
[----:B------:R-:W2:Y:S01]  /*38e0*/  S2R R2, SR_LANEID ;  /* 0x0000000000027919 */ /* 0x000ea20000000000 */
[----:B------:R-:W-:Y:S01]  /*38f0*/  ULOP3.LUT UR8, URZ, UR8, URZ, 0x33, !UPT ;  /* 0x00000008ff087292 */ /* 0x000fe2000f8e33ff */
[----:B------:R-:W-:Y:S01]  /*3900*/  LOP3.LUT R4, RZ, UR5, RZ, 0x33, !PT ;  /* 0x00000005ff047c12 */ /* 0x000fe2000f8e33ff */
[----:B------:R-:W-:Y:S02]  /*3910*/  VOTEU.ANY UR7, UPT, PT ;  /* 0x0000000000077886 */ /* 0x000fe400038e0100 */
[----:B------:R-:W-:Y:S01]  /*3920*/  UFLO.U32 UR7, UR7 ;  /* 0x00000007000772bd */ /* 0x000fe200080e0000 */
[----:B------:R-:W3:Y:S01]  /*3930*/  REDUX UR5, R4 ;  /* 0x00000000040573c4 */ /* 0x000ee20000000000 */
[----:B------:R-:W-:-:S06]  /*3940*/  IMAD.U32 R0, RZ, RZ, UR8 ;  /* 0x00000008ff007e24 */ /* 0x000fcc000f8e00ff */
[----:B------:R1:W-:Y:S01]  /*3950*/  UTCATOMSWS.AND URZ, UR8 ;  /* 0x0000000800ff79e3 */ /* 0x0003e20008000000 */
[----:B------:R-:W4:Y:S01]  /*3960*/  REDUX UR6, R0 ;  /* 0x00000000000673c4 */ /* 0x000f220000000000 */
[----:B--2---:R-:W-:Y:S01]  /*3970*/  ISETP.EQ.U32.AND P0, PT, R2, UR7, PT ;  /* 0x0000000702007c0c */ /* 0x004fe2000bf02070 */
[----:B---3--:R-:W-:Y:S01]  /*3980*/  IMAD.U32 R2, RZ, RZ, UR5 ;  /* 0x00000005ff027e24 */ /* 0x008fe2000f8e00ff */
[----:B----4-:R-:W-:-:S11]  /*3990*/  MOV R3, UR6 ;  /* 0x0000000600037c02 */ /* 0x010fd60008000f00 */
[----:B------:R1:W-:Y:S04]  /*39a0*/  @P0 ATOMS.AND RZ, [UR4+0x14], R3 ;  /* 0x00001403ffff098c */ /* 0x0003e8000a800004 */
[----:B------:R1:W-:Y:S01]  /*39b0*/  @P0 ATOMS.AND RZ, [UR4+0x18], R2 ;  /* 0x00001802ffff098c */ /* 0x0003e2000a800004 */
[----:B------:R-:W-:Y:S05]  /*39c0*/  BRA `(.L_x_69) ;  /* 0x0000000000147947 */ /* 0x000fea0003800000 */
.L_x_68:
[----:B------:R-:W-:Y:S02]  /*39d0*/  MOV R2, 0x39f0 ;  /* 0x000039f000027802 */ /* 0x000fe40000000f00 */
[----:B-1--45:R-:W-:Y:S05]  /*39e0*/  CALL.REL.NOINC `($__internal_0_$__cuda_sm10x_tcgen05_guardrail_trap_col_being_dealloced_not_returned_by_alloc) ;  /* 0x0000004000e47944 */ /* 0x032fea0003c00000 */
[----:B------:R-:W-:Y:S05]  /*39f0*/  BRA `(.L_x_69) ;  /* 0x0000000000087947 */ /* 0x000fea0003800000 */
.L_x_67:
[----:B------:R-:W-:Y:S02]  /*3a00*/  MOV R2, 0x3a20 ;  /* 0x00003a2000027802 */ /* 0x000fe40000000f00 */
[----:B-1--45:R-:W-:Y:S05]  /*3a10*/  CALL.REL.NOINC `($__internal_2_$__cuda_sm10x_tcgen05_guardrail_trap_unallocated_columns_being_dealloced) ;  /* 0x0000004000f07944 */ /* 0x032fea0003c00000 */
.L_x_69:
[----:B------:R-:W-:Y:S01]  /*3a20*/  NOP ;  /* 0x0000000000007918 */ /* 0x000fe20000000000 */
[----:B-1----:R-:W-:Y:S05]  /*3a30*/  EXIT ;  /* 0x000000000000794d */ /* 0x002fea0003800000 */
.L_x_51:
[----:B------:R-:W-:-:S09]  /*3a40*/  UISETP.NE.OR UP2, UPT, UR8, 0x3, !UP2 ;  /* 0x000000030800788c */ /* 0x000fd2000d745670 */
[----:B------:R-:W-:Y:S05]  /*3a50*/  BRA.U UP2, `(.L_x_70) ;  /* 0x0000000d02407547 */ /* 0x000fea000b800000 */
[----:B------:R-:W1:Y:S01]  /*3a60*/  LDC R0, c[0x0][0xb30] ;  /* 0x0002cc00ff007b82 */ /* 0x000e620000000800 */
[----:B------:R-:W2:Y:S01]  /*3a70*/  LDCU.64 UR8, c[0x0][0x888] ;  /* 0x00011100ff0877ac */ /* 0x000ea20008000a00 */
[----:B------:R-:W-:Y:S02]  /*3a80*/  HFMA2 R29, -RZ, RZ, 0, 0 ;  /* 0x00000000ff1d7431 */ /* 0x000fe400000001ff */
[----:B------:R-:W-:Y:S01]  /*3a90*/  IMAD.MOV.U32 R31, RZ, RZ, 0x1 ;  /* 0x00000001ff1f7424 */ /* 0x000fe200078e00ff */
[----:B------:R-:W-:Y:S01]  /*3aa0*/  MOV R23, 0x1000 ;  /* 0x0000100000177802 */ /* 0x000fe20000000f00 */
[----:B------:R-:W4:Y:S01]  /*3ab0*/  LDCU.64 UR4, c[0x0][0x890] ;  /* 0x00011200ff0477ac */ /* 0x000f220008000a00 */
[----:B------:R-:W-:Y:S01]  /*3ac0*/  IMAD.MOV.U32 R30, RZ, RZ, RZ ;  /* 0x000000ffff1e7224 */ /* 0x000fe200078e00ff */
[----:B------:R-:W3:Y:S01]  /*3ad0*/  LDC R19, c[0x0][0x370] ;  /* 0x0000dc00ff137b82 */ /* 0x000ee20000000800 */
[----:B------:R-:W-:Y:S01]  /*3ae0*/  UMOV UR7, 0x400 ;  /* 0x0000040000077882 */ /* 0x000fe20000000000 */
[----:B------:R-:W-:-:S02]  /*3af0*/  UPLOP3.LUT UP1, UPT, UPT, UPT, UPT, 0x40, 0x4 ;  /* 0x000000000004789c */ /* 0x000fc40003f2e870 */
[----:B------:R-:W-:-:S04]  /*3b00*/  ULEA UR7, UR37, UR7, 0x18 ;  /* 0x0000000725077291 */ /* 0x000fc8000f8ec0ff */
[----:B------:R-:W3:Y:S01]  /*3b10*/  LDC R2, c[0x0][0xb0c] ;  /* 0x0002c300ff027b82 */ /* 0x000ee20000000800 */
[----:B------:R-:W-:Y:S02]  /*3b20*/  UIADD3 UR13, UPT, UPT, UR7, 0x78, URZ ;  /* 0x00000078070d7890 */ /* 0x000fe4000fffe0ff */
[----:B--2---:R-:W-:Y:S02]  /*3b30*/  UISETP.NE.U32.AND UP2, UPT, UR8, URZ, UPT ;  /* 0x000000ff0800728c */ /* 0x004fe4000bf45070 */
[----:B------:R-:W-:Y:S02]  /*3b40*/  UIADD3 UR17, UPT, UPT, UR7, 0x70, URZ ;  /* 0x0000007007117890 */ /* 0x000fe4000fffe0ff */
[----:B----4-:R-:W-:Y:S01]  /*3b50*/  UISETP.NE.U32.AND UP3, UPT, UR4, URZ, UPT ;  /* 0x000000ff0400728c */ /* 0x010fe2000bf65070 */
[----:B------:R-:W2:Y:S01]  /*3b60*/  LDC R18, c[0x0][0xb20] ;  /* 0x0002c800ff127b82 */ /* 0x000ea20000000800 */
[----:B-1----:R-:W-:Y:S01]  /*3b70*/  ISETP.NE.AND P1, PT, R0, 0x1, PT ;  /* 0x000000010000780c */ /* 0x002fe20003f25270 */
[----:B------:R-:W-:-:S02]  /*3b80*/  UISETP.NE.AND.EX UP2, UPT, UR9, URZ, UPT, UP2 ;  /* 0x000000ff0900728c */ /* 0x000fc4000bf45320 */
[----:B------:R-:W-:Y:S02]  /*3b90*/  UPRMT UR13, UR37, 0x654, UR13 ;  /* 0x00000654250d7896 */ /* 0x000fe4000800000d */
[----:B------:R-:W-:Y:S02]  /*3ba0*/  UISETP.NE.AND.EX UP3, UPT, UR5, URZ, UPT, UP3 ;  /* 0x000000ff0500728c */ /* 0x000fe4000bf65330 */
[----:B------:R-:W1:Y:S08]  /*3bb0*/  LDC.64 R32, c[0x0][0x348] ;  /* 0x0000d200ff207b82 */ /* 0x000e700000000a00 */
[----:B------:R-:W4:Y:S08]  /*3bc0*/  LDC.64 R16, c[0x0][0xb10] ;  /* 0x0002c400ff107b82 */ /* 0x000f300000000a00 */
[----:B------:R-:W1:Y:S08]  /*3bd0*/  LDC.64 R6, c[0x0][0xb18] ;  /* 0x0002c600ff067b82 */ /* 0x000e700000000a00 */
[----:B------:R-:W1:Y:S08]  /*3be0*/  LDC.64 R4, c[0x0][0xb28] ;  /* 0x0002ca00ff047b82 */ /* 0x000e700000000a00 */
[----:B--23--:R-:W1:Y:S02]  /*3bf0*/  LDC R22, c[0x0][0x374] ;  /* 0x0000dd00ff167b82 */ /* 0x00ce640000000800 */
.L_x_79:
[C---:B------:R-:W-:Y:S02]  /*3c00*/  LEA R0, R30.reuse, UR7, 0x3 ;  /* 0x000000071e007c11 */ /* 0x040fe4000f8e18ff */
[----:B------:R-:W-:Y:S02]  /*3c10*/  SHF.L.U32 R3, R29, 0x1f, RZ ;  /* 0x0000001f1d037819 */ /* 0x000fe400000006ff */
[----:B------:R-:W-:Y:S02]  /*3c20*/  LEA R24, R30, UR7, 0x4 ;  /* 0x000000071e187c11 */ /* 0x000fe4000f8e20ff */
[----:B--2---:R-:W2:Y:S02]  /*3c30*/  SYNCS.PHASECHK.TRANS64.TRYWAIT P0, [R0+URZ+0xa0], R3 ;  /* 0x0000a003000075a7 */ /* 0x004ea400080011ff */
[----:B--2---:R-:W-:Y:S05]  /*3c40*/  @!P0 BRA `(.L_x_71) ;  /* 0x0000003c00888947 */ /* 0x004fea0003800000 */
.L_x_141:
[----:B------:R-:W-:Y:S01]  /*3c50*/  ISETP.GE.AND P0, PT, R40, 0x1, PT ;  /* 0x000000012800780c */ /* 0x000fe20003f06270 */
[----:B------:R-:W3:Y:S01]  /*3c60*/  LDS.128 R24, [R24+0x130] ;  /* 0x0001300018187984 */ /* 0x000ee20000000c00 */
[----:B--2---:R-:W-:Y:S01]  /*3c70*/  VIADD R0, R0, 0xb0 ;  /* 0x000000b000007836 */ /* 0x004fe20000000000 */
[----:B------:R-:W-:Y:S01]  /*3c80*/  @!PT LDS RZ, [RZ] ;  /* 0x00000000fffff984 */ /* 0x000fe20000000800 */
[----:B------:R-:W-:Y:S01]  /*3c90*/  @!PT LDS RZ, [RZ] ;  /* 0x00000000fffff984 */ /* 0x000fe20000000800 */
[----:B------:R-:W-:Y:S01]  /*3ca0*/  @!PT LDS RZ, [RZ] ;  /* 0x00000000fffff984 */ /* 0x000fe20000000800 */
[----:B------:R-:W-:Y:S01]  /*3cb0*/  @!PT LDS RZ, [RZ] ;  /* 0x00000000fffff984 */ /* 0x000fe20000000800 */
[----:B------:R2:W-:Y:S06]  /*3cc0*/  MEMBAR.ALL.CTA ;  /* 0x0000000000007992 */ /* 0x0005ec0000008000 */
[----:B--2---:R-:W2:Y:S01]  /*3cd0*/  FENCE.VIEW.ASYNC.S ;  /* 0x00000000000073c6 */ /* 0x004ea20000000000 */
[----:B------:R-:W-:Y:S04]  /*3ce0*/  PRMT R0, RZ, 0x654, R0 ;  /* 0x00000654ff007816 */ /* 0x000fe80000000000 */
[----:B--2---:R2:W-:Y:S01]  /*3cf0*/  SYNCS.ARRIVE.TRANS64.RED.A1T0 RZ, [R0+URZ], RZ ;  /* 0x000000ff00ff79a7 */ /* 0x0045e200081004ff */
[----:B---3--:R-:W-:Y:S11]  /*3d00*/  LOP3.LUT P3, RZ, R26, 0x1, RZ, 0xc0, !PT ;  /* 0x000000011aff7812 */ /* 0x008ff6000786c0ff */
[----:B------:R-:W-:Y:S02]  /*3d10*/  @!UPT UIADD3 URZ, UPT, UPT, URZ, URZ, URZ ;  /* 0x000000fffffff290 */ /* 0x000fe4000fffe0ff */
[----:B------:R-:W-:Y:S02]  /*3d20*/  @P3 MOV R13, R24 ;  /* 0x00000018000d3202 */ /* 0x000fe40000000f00 */
[----:B------:R-:W-:Y:S01]  /*3d30*/  @P3 LOP3.LUT R8, R25, 0xffff, RZ, 0xc0, !PT ;  /* 0x0000ffff19083812 */ /* 0x000fe200078ec0ff */
[----:B--2---:R-:W-:Y:S06]  /*3d40*/  @!P0 BRA `(.L_x_72) ;  /* 0x0000000000a48947 */ /* 0x004fec0003800000 */
[----:B-1----:R-:W-:Y:S01]  /*3d50*/  IMAD.HI.U32 R35, R22, R7, RZ ;  /* 0x0000000716237227 */ /* 0x002fe200078e00ff */
[----:B------:R-:W-:Y:S02]  /*3d60*/  ISETP.NE.AND P0, PT, R6, 0x1, PT ;  /* 0x000000010600780c */ /* 0x000fe40003f05270 */
[----:B------:R-:W-:Y:S01]  /*3d70*/  ISETP.NE.AND P2, PT, R40, 0x1, PT ;  /* 0x000000012800780c */ /* 0x000fe20003f45270 */
[----:B----4-:R-:W-:Y:S01]  /*3d80*/  IMAD.HI.U32 R34, R19, R16, RZ ;  /* 0x0000001013227227 */ /* 0x010fe200078e00ff */
[----:B------:R-:W-:Y:S02]  /*3d90*/  SHF.R.U32.HI R35, RZ, R18, R35 ;  /* 0x00000012ff237219 */ /* 0x000fe40000011623 */
[----:B------:R-:W-:Y:S01]  /*3da0*/  ISETP.NE.AND P4, PT, R2, 0x1, PT ;  /* 0x000000010200780c */ /* 0x000fe20003f85270 */
[----:B------:R-:W-:Y:S01]  /*3db0*/  IMAD.HI.U32 R36, R13, R16, RZ ;  /* 0x000000100d247227 */ /* 0x000fe200078e00ff */
[----:B------:R-:W-:Y:S02]  /*3dc0*/  SHF.R.U32.HI R34, RZ, R17, R34 ;  /* 0x00000011ff227219 */ /* 0x000fe40000011622 */
[----:B------:R-:W-:Y:S01]  /*3dd0*/  SEL R3, R22, R35, !P0 ;  /* 0x0000002316037207 */ /* 0x000fe20004000000 */
[C---:B------:R-:W-:Y:S01]  /*3de0*/  IMAD.HI.U32 R35, R8.reuse, R7, RZ ;  /* 0x0000000708237227 */ /* 0x040fe200078e00ff */
[----:B------:R-:W-:Y:S02]  /*3df0*/  SEL R11, R19, R34, !P4 ;  /* 0x00000022130b7207 */ /* 0x000fe40006000000 */
[----:B------:R-:W-:Y:S01]  /*3e00*/  SHF.R.U32.HI R36, RZ, R17, R36 ;  /* 0x00000011ff247219 */ /* 0x000fe20000011624 */
[----:B------:R-:W-:Y:S01]  /*3e10*/  IMAD.HI.U32 R38, R3, R4, RZ ;  /* 0x0000000403267227 */ /* 0x000fe200078e00ff */
[----:B------:R-:W-:Y:S03]  /*3e20*/  SHF.R.U32.HI R35, RZ, R18, R35 ;  /* 0x00000012ff237219 */ /* 0x000fe60000011623 */
[----:B------:R-:W-:Y:S01]  /*3e30*/  IMAD.HI.U32 R34, R11, R4, RZ ;  /* 0x000000040b227227 */ /* 0x000fe200078e00ff */
[----:B------:R-:W-:Y:S02]  /*3e40*/  @P2 SHF.R.U32.HI R3, RZ, R5, R38 ;  /* 0x00000005ff032219 */ /* 0x000fe40000011626 */
[----:B------:R-:W-:Y:S02]  /*3e50*/  SEL R9, R8, R35, !P0 ;  /* 0x0000002308097207 */ /* 0x000fe40004000000 */
[----:B------:R-:W-:Y:S01]  /*3e60*/  @P2 SHF.R.U32.HI R11, RZ, R5, R34 ;  /* 0x00000005ff0b2219 */ /* 0x000fe20000011622 */
[C---:B------:R-:W-:Y:S01]  /*3e70*/  IMAD R10, R40.reuse, R3, RZ ;  /* 0x00000003280a7224 */ /* 0x040fe200078e02ff */
[----:B------:R-:W-:Y:S01]  /*3e80*/  SEL R3, R13, R36, !P4 ;  /* 0x000000240d037207 */ /* 0x000fe20006000000 */
[C---:B------:R-:W-:Y:S03]  /*3e90*/  IMAD.HI.U32 R14, R9.reuse, R4, RZ ;  /* 0x00000004090e7227 */ /* 0x040fe600078e00ff */
[----:B------:R-:W-:Y:S01]  /*3ea0*/  ISETP.GE.AND P0, PT, R9, R10, PT ;  /* 0x0000000a0900720c */ /* 0x000fe20003f06270 */
[C---:B------:R-:W-:Y:S01]  /*3eb0*/  IMAD R12, R40.reuse, R11, RZ ;  /* 0x0000000b280c7224 */ /* 0x040fe200078e02ff */
[-C--:B------:R-:W-:Y:S04]  /*3ec0*/  SHF.R.U32.HI R14, RZ, R5.reuse, R14 ;  /* 0x00000005ff0e7219 */ /* 0x080fe8000001160e */
[----:B------:R-:W-:Y:S02]  /*3ed0*/  ISETP.GE.OR P0, PT, R3, R12, P0 ;  /* 0x0000000c0300720c */ /* 0x000fe40000706670 */
[----:B------:R-:W-:Y:S05]  /*3ee0*/  SEL R15, R9, R14, !P2 ;  /* 0x0000000e090f7207 */ /* 0x000fea0005000000 */
[----:B------:R-:W-:Y:S04]  /*3ef0*/  IMAD.MOV R14, RZ, RZ, -R15 ;  /* 0x000000ffff0e7224 */ /* 0x000fe800078e0a0f */
[----:B------:R-:W-:Y:S02]  /*3f00*/  IMAD R14, R40, R14, R9 ;  /* 0x0000000e280e7224 */ /* 0x000fe400078e0209 */
[C---:B------:R-:W-:Y:S05]  /*3f10*/  @!P0 IMAD.HI.U32 R10, R3.reuse, R4, RZ ;  /* 0x00000004030a8227 */ /* 0x040fea00078e00ff */
[----:B------:R-:W-:Y:S04]  /*3f20*/  @!P0 SHF.R.U32.HI R10, RZ, R5, R10 ;  /* 0x00000005ff0a8219 */ /* 0x000fe8000001160a */
[----:B------:R-:W-:Y:S01]  /*3f30*/  @!P0 SEL R0, R3, R10, !P2 ;  /* 0x0000000a03008207 */ /* 0x000fe20005000000 */
[----:B------:R-:W-:Y:S03]  /*3f40*/  IMAD.MOV R10, RZ, RZ, -R3 ;  /* 0x000000ffff0a7224 */ /* 0x000fe600078e0a03 */
[----:B------:R-:W-:Y:S01]  /*3f50*/  @!P0 IADD3 R15, PT, PT, R15, -R0, RZ ;  /* 0x800000000f0f8210 */ /* 0x000fe20007ffe0ff */
[----:B------:R-:W-:Y:S01]  /*3f60*/  @!P0 IMAD R0, R11, R14, R0 ;  /* 0x0000000e0b008224 */ /* 0x000fe200078e0200 */
[----:B------:R-:W-:Y:S01]  /*3f70*/  IADD3 R11, PT, PT, -R9, RZ, RZ ;  /* 0x000000ff090b7210 */ /* 0x000fe20007ffe1ff */
[----:B------:R-:W-:Y:S02]  /*3f80*/  IMAD R13, R2, R10, R13 ;  /* 0x0000000a020d7224 */ /* 0x000fe400078e020d */
[----:B------:R-:W-:Y:S02]  /*3f90*/  @!P0 IMAD R9, R15, R40, R3 ;  /* 0x000000280f098224 */ /* 0x000fe400078e0203 */
[----:B------:R-:W-:Y:S02]  /*3fa0*/  @!P0 IMAD.MOV.U32 R3, RZ, RZ, R0 ;  /* 0x000000ffff038224 */ /* 0x000fe400078e0000 */
[----:B------:R-:W-:Y:S02]  /*3fb0*/  IMAD R8, R6, R11, R8 ;  /* 0x0000000b06087224 */ /* 0x000fe400078e0208 */
[----:B------:R-:W-:Y:S02]  /*3fc0*/  IMAD R13, R3, R2, R13 ;  /* 0x00000002030d7224 */ /* 0x000fe400078e020d */
[----:B------:R-:W-:Y:S02]  /*3fd0*/  IMAD R8, R9, R6, R8 ;  /* 0x0000000609087224 */ /* 0x000fe400078e0208 */
.L_x_72:
[----:B------:R-:W-:Y:S05]  /*3fe0*/  BRA.U UP1, `(.L_x_73) ;  /* 0x0000000101107547 */ /* 0x000fea000b800000 */
[----:B------:R-:W-:Y:S04]  /*3ff0*/  MOV R0, UR6 ;  /* 0x0000000600007c02 */ /* 0x000fe80008000f00 */
[----:B------:R-:W-:Y:S04]  /*4000*/  SHF.L.U32 R3, R0, 0x1f, RZ ;  /* 0x0000001f00037819 */ /* 0x000fe800000006ff */
[----:B------:R-:W2:Y:S02]  /*4010*/  SYNCS.PHASECHK.TRANS64.TRYWAIT P0, [UR7+0x98], R3 ;  /* 0x00009803ff0075a7 */ /* 0x000ea40008001107 */
[----:B--2---:R-:W-:Y:S05]  /*4020*/  @!P0 BRA `(.L_x_74) ;  /* 0x0000003800a48947 */ /* 0x004fea0003800000 */
.L_x_73:
[----:B------:R-:W-:Y:S02]  /*4030*/  R2UR UR19, R21 ;  /* 0x00000000151372ca */ /* 0x000fe400000e0000 */
[----:B------:R-:W-:Y:S02]  /*4040*/  R2UR UR18, R20 ;  /* 0x00000000141272ca */ /* 0x000fe400000e0000 */
[----:B------:R-:W-:Y:S02]  /*4050*/  ISETP.NE.U32.AND P2, PT, RZ, UR4, PT ;  /* 0x00000004ff007c0c */ /* 0x000fe4000bf45070 */
[----:B------:R-:W-:Y:S02]  /*4060*/  SHF.L.U32 R12, R31, 0x1f, RZ ;  /* 0x0000001f1f0c7819 */ /* 0x000fe400000006ff */
[----:B------:R-:W-:Y:S05]  /*4070*/  ISETP.NE.AND.EX P2, PT, RZ, UR5, PT, P2 ;  /* 0x00000005ff007c0c */ /* 0x000fea000bf45320 */
[----:B------:R-:W-:Y:S02]  /*4080*/  USHF.L.U32 UR19, UR19, 0x6, URZ ;  /* 0x0000000613137899 */ /* 0x000fe400080006ff */
[----:B------:R-:W-:Y:S01]  /*4090*/  USHF.L.U32 UR18, UR18, 0x7, URZ ;  /* 0x0000000712127899 */ /* 0x000fe200080006ff */
[----:B------:R-:W-:Y:S11]  /*40a0*/  BRA.U !UP3, `(.L_x_75) ;  /* 0x000000010b347547 */ /* 0x000ff6000b800000 */
[----:B------:R-:W-:Y:S01]  /*40b0*/  UPLOP3.LUT UP0, UPT, UPT, UPT, UP2, 0x80, 0x8 ;  /* 0x000000000008789c */ /* 0x000fe20003f0f020 */
[----:B--2---:R-:W-:Y:S02]  /*40c0*/  HFMA2 R0, -RZ, RZ, 0, 5.9604644775390625e-08 ;  /* 0x00000001ff007431 */ /* 0x004fe400000001ff */
[----:B------:R-:W-:Y:S03]  /*40d0*/  IMAD.MOV.U32 R91, RZ, RZ, 0x1 ;  /* 0x00000001ff5b7424 */ /* 0x000fe600078e00ff */
[----:B------:R-:W-:Y:S05]  /*40e0*/  PLOP3.LUT P0, PT, PT, PT, UP0, 0x80, 0x8 ;  /* 0x000000000008781c */ /* 0x000fea0003f0f008 */
[----:B------:R-:W2:Y:S01]  /*40f0*/  @UP0 LDCU.64 UR10, c[0x0][0x888] ;  /* 0x00011100ff0a07ac */ /* 0x000ea20008000a00 */
[----:B------:R-:W-:Y:S07]  /*4100*/  @UP0 UIMAD UR8, UR36, UR4, URZ ;  /* 0x00000004240802a4 */ /* 0x000fee000f8e02ff */
[----:B------:R-:W-:Y:S01]  /*4110*/  @!P0 PRMT R91, R0, 0x7610, R91 ;  /* 0x00007610005b8816 */ /* 0x000fe2000000005b */
[----:B--2---:R-:W-:Y:S03]  /*4120*/  @UP0 UIMAD.WIDE UR10, UR8, 0x4, UR10 ;  /* 0x00000004080a08a5 */ /* 0x004fe6000f8e020a */
[----:B------:R-:W2:Y:S03]  /*4130*/  @!UP0 LDCU UR8, c[0x0][0x880] ;  /* 0x00011000ff0887ac */ /* 0x000ea60008000800 */
[----:B------:R-:W-:Y:S01]  /*4140*/  IMAD.U32 R10, RZ, RZ, UR10 ;  /* 0x0000000aff0a7e24 */ /* 0x000fe2000f8e00ff */
[----:B------:R-:W-:Y:S05]  /*4150*/  MOV R11, UR11 ;  /* 0x0000000b000b7c02 */ /* 0x000fea0008000f00 */
[----:B-----5:R3:W5:Y:S02]  /*4160*/  @P0 LDG.E R50, desc[UR46][R10.64] ;  /* 0x0000002e0a320981 */ /* 0x020764000c1e1900 */
[----:B--23--:R-:W-:Y:S07]  /*4170*/  @!P0 IMAD.U32 R50, RZ, RZ, UR8 ;  /* 0x00000008ff328e24 */ /* 0x00cfee000f8e00ff */
.L_x_75:
[----:B-----5:R-:W-:Y:S01]  /*4180*/  @!P2 ISETP.EQ.AND P0, PT, R50, RZ, PT ;  /* 0x000000ff3200a20c */ /* 0x020fe20003f02270 */
[----:B------:R-:W-:Y:S01]  /*4190*/  @!UPT UIADD3 URZ, UPT, UPT, URZ, URZ, URZ ;  /* 0x000000fffffff290 */ /* 0x000fe2000fffe0ff */
[----:B------:R-:W-:Y:S11]  /*41a0*/  @!P2 BRA `(.L_x_76) ;  /* 0x000000000014a947 */ /* 0x000ff60003800000 */
[----:B------:R-:W-:Y:S02]  /*41b0*/  LOP3.LUT P2, RZ, R91, 0xff, RZ, 0xc0, !PT ;  /* 0x000000ff5bff7812 */ /* 0x000fe4000784c0ff */
[----:B------:R-:W-:Y:S04]  /*41c0*/  PLOP3.LUT P0, PT, PT, PT, UP0, 0x80, 0x8 ;  /* 0x000000000008781c */ /* 0x000fe80003f0f008 */
[----:B------:R-:W-:Y:S07]  /*41d0*/  PLOP3.LUT P0, PT, P0, PT, PT, 0x8, 0x80 ;  /* 0x000000000080781c */ /* 0x000fee000070e170 */
[----:B------:R-:W-:Y:S11]  /*41e0*/  @P2 ISETP.EQ.AND P0, PT, R50, RZ, PT ;  /* 0x000000ff3200220c */ /* 0x000ff60003f02270 */
[----:B------:R-:W-:Y:S02]  /*41f0*/  @!UPT UIADD3 URZ, UPT, UPT, URZ, URZ, URZ ;  /* 0x000000fffffff290 */ /* 0x000fe4000fffe0ff */
.L_x_76:
[----:B------:R-:W3:Y:S01]  /*4200*/  SYNCS.PHASECHK.TRANS64.TRYWAIT P2, [UR7+0x80], R12 ;  /* 0x0000800cff0075a7 */ /* 0x000ee20008041107 */
[----:B------:R-:W-:Y:S04]  /*4210*/  ELECT P4, URZ, PT ;  /* 0x0000000000ff782f */ /* 0x000fe80003880000 */
[----:B------:R-:W-:Y:S11]  /*4220*/  PLOP3.LUT P4, PT, P0, P4, PT, 0xf2, 0x2f ;  /* 0x00000000002f781c */ /* 0x000ff60000789e72 */
[----:B------:R-:W-:Y:S02]  /*4230*/  @!UPT UIADD3 URZ, UPT, UPT, URZ, URZ, URZ ;  /* 0x000000fffffff290 */ /* 0x000fe4000fffe0ff */
[----:B-1----:R-:W-:Y:S05]  /*4240*/  @!P4 IADD3 R21, P0, PT, R32, 0x580, RZ ;  /* 0x000005802015c810 */ /* 0x002fea0007f1e0ff */
[----:B------:R-:W-:Y:S01]  /*4250*/  @!P4 IMAD.X R20, RZ, RZ, R33, P0 ;  /* 0x000000ffff14c224 */ /* 0x000fe200000e0621 */
[----:B---3--:R-:W-:Y:S07]  /*4260*/  @!P2 BRA `(.L_x_77) ;  /* 0x00000038002ca947 */ /* 0x008fee0003800000 */
.L_x_144:
[----:B------:R-:W3:Y:S01]  /*4270*/  LDC.64 R14, c[0x0][0xb10] ;  /* 0x0002c400ff0e7b82 */ /* 0x000ee20000000a00 */
[----:B------:R-:W-:Y:S01]  /*4280*/  @!P4 R2UR UR8, R20 ;  /* 0x000000001408c2ca */ /* 0x000fe200000e0000 */
[----:B------:R-:W-:Y:S01]  /*4290*/  VOTEU.ALL UP1, P4 ;  /* 0x0000000000ff7886 */ /* 0x000fe20002020000 */
[----:B------:R-:W-:Y:S01]  /*42a0*/  @!P4 R2UR UR9, R21 ;  /* 0x000000001509c2ca */ /* 0x000fe200000e0000 */
[----:B------:R-:W-:Y:S01]  /*42b0*/  UMOV UR10, 0x0 ;  /* 0x00000000000a7882 */ /* 0x000fe20000000000 */
[----:B------:R-:W-:Y:S03]  /*42c0*/  UMOV UR11, 0x10000000 ;  /* 0x10000000000b7882 */ /* 0x000fe60000000000 */
[----:B------:R-:W5:Y:S01]  /*42d0*/  LDC.64 R10, c[0x0][0xb18] ;  /* 0x0002c600ff0a7b82 */ /* 0x000f620000000a00 */
[----:B------:R-:W-:Y:S01]  /*42e0*/  @!UP1 UIADD3 UR16, UPT, UPT, UR7, 0x200, URZ ;  /* 0x0000020007109890 */ /* 0x000fe2000fffe0ff */
[----:B------:R-:W-:Y:S01]  /*42f0*/  @P3 SHF.R.U32.HI R28, RZ, 0x10, R25 ;  /* 0x00000010ff1c3819 */ /* 0x000fe20000011619 */
[----:B------:R-:W-:Y:S01]  /*4300*/  VOTEU.ALL UP1, P4 ;  /* 0x0000000000ff7886 */ /* 0x000fe20002020000 */
[----:B------:R-:W-:Y:S01]  /*4310*/  UMOV UR20, UR36 ;  /* 0x0000002400147c82 */ /* 0x000fe20008000000 */
[----:B------:R-:W-:Y:S03]  /*4320*/  VIADD R30, R30, 0x1 ;  /* 0x000000011e1e7836 */ /* 0x000fe60000000000 */
[----:B--2---:R-:W2:Y:S01]  /*4330*/  @!P1 LDC R0, c[0x0][0xb20] ;  /* 0x0002c800ff009b82 */ /* 0x004ea20000000800 */
[----:B------:R-:W-:Y:S01]  /*4340*/  IMAD.U32 R21, RZ, RZ, UR8 ;  /* 0x00000008ff157e24 */ /* 0x000fe2000f8e00ff */
[----:B------:R-:W-:Y:S06]  /*4350*/  UPRMT UR8, UR37, 0x654, UR17 ;  /* 0x0000065425087896 */ /* 0x000fec0008000011 */
[----:B-1----:R-:W1:Y:S01]  /*4360*/  @!P1 LDC R3, c[0x0][0xb0c] ;  /* 0x0002c300ff039b82 */ /* 0x002e620000000800 */
[----:B------:R-:W-:Y:S01]  /*4370*/  IMAD.U32 R20, RZ, RZ, UR9 ;  /* 0x00000009ff147e24 */ /* 0x000fe2000f8e00ff */
[----:B------:R-:W-:Y:S04]  /*4380*/  @!P4 R2UR UR15, R21 ;  /* 0x00000000150fc2ca */ /* 0x000fe800000e0000 */
[----:B------:R-:W-:Y:S01]  /*4390*/  @!P4 R2UR UR14, R20 ;  /* 0x00000000140ec2ca */ /* 0x000fe200000e0000 */
[----:B------:R-:W-:Y:S11]  /*43a0*/  @!P4 IMAD.MOV.U32 R20, RZ, RZ, 0x1000 ;  /* 0x00001000ff14c424 */ /* 0x000ff600078e00ff */
[----:B------:R-:W-:Y:S01]  /*43b0*/  @!UPT UIADD3 URZ, UPT, UPT, URZ, URZ, URZ ;  /* 0x000000fffffff290 */ /* 0x000fe2000fffe0ff */
[----:B------:R1:W-:Y:S01]  /*43c0*/  @!UP1 UTMALDG.3D [UR16], [UR14], desc[UR10] ;  /* 0x00000a100e0095b4 */ /* 0x0003e20008011000 */
[----:B------:R1:W-:Y:S02]  /*43d0*/  @!P4 SYNCS.ARRIVE.TRANS64.RED.A0TR RZ, [UR7+0x70], R20 ;  /* 0x00007014ffffc9a7 */ /* 0x0003e40008300407 */
[----:B-1----:R-:W-:Y:S01]  /*43e0*/  @!P1 ISETP.NE.AND P2, PT, R3, 0x1, PT ;  /* 0x000000010300980c */ /* 0x002fe20003f45270 */
[C---:B---3--:R-:W-:Y:S01]  /*43f0*/  @!P1 IMAD.HI.U32 R14, R13.reuse, R14, RZ ;  /* 0x0000000e0d0e9227 */ /* 0x048fe200078e00ff */
[----:B-----5:R-:W-:Y:S03]  /*4400*/  @!P1 ISETP.NE.AND P0, PT, R10, 0x1, PT ;  /* 0x000000010a00980c */ /* 0x020fe60003f05270 */
[C---:B------:R-:W-:Y:S01]  /*4410*/  @!P1 IMAD.HI.U32 R11, R8.reuse, R11, RZ ;  /* 0x0000000b080b9227 */ /* 0x040fe200078e00ff */
[----:B------:R-:W-:Y:S04]  /*4420*/  @!P1 SHF.R.U32.HI R14, RZ, R15, R14 ;  /* 0x0000000fff0e9219 */ /* 0x000fe8000001160e */
[----:B--2---:R-:W-:Y:S01]  /*4430*/  @!P1 SHF.R.U32.HI R9, RZ, R0, R11 ;  /* 0x00000000ff099219 */ /* 0x004fe2000001160b */
[----:B------:R-:W-:Y:S01]  /*4440*/  SYNCS.ARRIVE.TRANS64.RED.A1T0 RZ, [UR8], RZ ;  /* 0x000000ffffff79a7 */ /* 0x000fe20008100408 */
[----:B------:R-:W-:Y:S02]  /*4450*/  @!P1 SEL R14, R13, R14, !P2 ;  /* 0x0000000e0d0e9207 */ /* 0x000fe40005000000 */
[----:B------:R-:W-:Y:S01]  /*4460*/  @!P1 SEL R9, R8, R9, !P0 ;  /* 0x0000000908099207 */ /* 0x000fe20004000000 */
[----:B------:R-:W1:Y:S04]  /*4470*/  SYNCS.PHASECHK.TRANS64.TRYWAIT P5, [UR7+0x88], R12 ;  /* 0x0000880cff0075a7 */ /* 0x000e6800080a1107 */
[----:B------:R-:W-:Y:S02]  /*4480*/  @!P1 IMAD.IADD R0, R9, 0x1, -R14 ;  /* 0x0000000109009824 */ /* 0x000fe400078e0a0e */
[----:B------:R-:W-:Y:S02]  /*4490*/  @!P1 IMAD.IADD R9, R14, 0x1, -R9 ;  /* 0x000000010e099824 */ /* 0x000fe400078e0a09 */
[----:B------:R-:W-:Y:S02]  /*44a0*/  @!P1 IMAD R13, R0, R3, R13 ;  /* 0x00000003000d9224 */ /* 0x000fe400078e020d */
[----:B------:R-:W-:Y:S01]  /*44b0*/  @!P1 IMAD R8, R9, R10, R8 ;  /* 0x0000000a09089224 */ /* 0x000fe200078e0208 */
[----:B-1----:R-:W-:Y:S06]  /*44c0*/  @!P5 BRA `(.L_x_78) ;  /* 0x0000003400acd947 */ /* 0x002fec0003800000 */
.L_x_146:
[----:B-1----:R-:W-:Y:S01]  /*44d0*/  @!P4 IADD3 R3, P0, PT, R32, 0x580, RZ ;  /* 0x000005802003c810 */ /* 0x002fe20007f1e0ff */
[----:B------:R-:W-:Y:S01]  /*44e0*/  VOTEU.ALL UP1, P4 ;  /* 0x0000000000ff7886 */ /* 0x000fe20002020000 */
[----:B------:R-:W-:Y:S01]  /*44f0*/  UMOV UR20, 0x0 ;  /* 0x0000000000147882 */ /* 0x000fe20000000000 */
[----:B------:R-:W-:Y:S01]  /*4500*/  UMOV UR21, 0x10000000 ;  /* 0x1000000000157882 */ /* 0x000fe20000000000 */
[----:B------:R-:W-:Y:S01]  /*4510*/  @!P4 R2UR UR9, R3 ;  /* 0x000000000309c2ca */ /* 0x000fe200000e0000 */
[----:B------:R-:W-:Y:S01]  /*4520*/  @!P4 IMAD.X R0, RZ, RZ, R33, P0 ;  /* 0x000000ffff00c224 */ /* 0x000fe200000e0621 */
[----:B------:R-:W-:Y:S01]  /*4530*/  @!UP1 UIADD3 UR10, UPT, UPT, UR18, 0x40, URZ ;  /* 0x00000040120a9890 */ /* 0x000fe2000fffe0ff */
[----:B------:R-:W-:Y:S01]  /*4540*/  ISETP.NE.AND P0, PT, R30, 0x2, PT ;  /* 0x000000021e00780c */ /* 0x000fe20003f05270 */
[----:B------:R-:W-:Y:S01]  /*4550*/  UMOV UR11, UR19 ;  /* 0x00000013000b7c82 */ /* 0x000fe20008000000 */
[----:B------:R-:W-:Y:S01]  /*4560*/  UMOV UR12, UR36 ;  /* 0x00000024000c7c82 */ /* 0x000fe20008000000 */
[----:B------:R-:W-:Y:S01]  /*4570*/  @!P4 R2UR UR8, R0 ;  /* 0x000000000008c2ca */ /* 0x000fe200000e0000 */
[----:B------:R-:W-:Y:S01]  /*4580*/  IMAD.IADD R20, R8, 0x1, R83 ;  /* 0x0000000108147824 */ /* 0x000fe200078e0253 */
[----:B------:R-:W-:Y:S01]  /*4590*/  @P3 R2UR UR36, R28 ;  /* 0x000000001c2432ca */ /* 0x000fe200000e0000 */
[----:B------:R-:W-:Y:S01]  /*45a0*/  IMAD.IADD R21, R13, 0x1, R90 ;  /* 0x000000010d157824 */ /* 0x000fe200078e025a */
[----:B------:R-:W-:Y:S02]  /*45b0*/  SEL R0, RZ, 0x1, P0 ;  /* 0x00000001ff007807 */ /* 0x000fe40000000000 */
[----:B------:R-:W-:Y:S01]  /*45c0*/  LOP3.LUT R31, R31, 0x1, RZ, 0x3c, !PT ;  /* 0x000000011f1f7812 */ /* 0x000fe200078e3cff */
[----:B------:R-:W-:Y:S01]  /*45d0*/  IMAD.U32 R10, RZ, RZ, UR9 ;  /* 0x00000009ff0a7e24 */ /* 0x000fe2000f8e00ff */
[----:B------:R-:W-:Y:S01]  /*45e0*/  @!UP1 UIADD3 UR9, UPT, UPT, UR7, 0x78, URZ ;  /* 0x0000007807099890 */ /* 0x000fe2000fffe0ff */
[----:B------:R-:W-:Y:S02]  /*45f0*/  LOP3.LUT R29, R29, R0, RZ, 0x3c, !PT ;  /* 0x000000001d1d7212 */ /* 0x000fe400078e3cff */
[----:B------:R-:W-:Y:S02]  /*4600*/  SEL R30, R30, RZ, P0 ;  /* 0x000000ff1e1e7207 */ /* 0x000fe40000000000 */
[----:B------:R-:W-:Y:S01]  /*4610*/  IMAD.U32 R11, RZ, RZ, UR8 ;  /* 0x00000008ff0b7e24 */ /* 0x000fe2000f8e00ff */
[----:B------:R-:W-:Y:S01]  /*4620*/  @!P4 R2UR UR14, R10 ;  /* 0x000000000a0ec2ca */ /* 0x000fe200000e0000 */
[----:B------:R-:W-:Y:S01]  /*4630*/  @!UP1 UIADD3 UR8, UPT, UPT, UR7, 0x1200, URZ ;  /* 0x0000120007089890 */ /* 0x000fe2000fffe0ff */
[----:B------:R-:W-:Y:S02]  /*4640*/  VOTEU.ALL UP1, P4 ;  /* 0x0000000000ff7886 */ /* 0x000fe40002020000 */
[----:B------:R-:W-:Y:S11]  /*4650*/  @!P4 R2UR UR15, R11 ;  /* 0x000000000b0fc2ca */ /* 0x000ff600000e0000 */
[----:B------:R-:W-:Y:S02]  /*4660*/  @!UPT UIADD3 URZ, UPT, UPT, URZ, URZ, URZ ;  /* 0x000000fffffff290 */ /* 0x000fe4000fffe0ff */
[----:B------:R2:W-:Y:S01]  /*4670*/  @!UP1 UTMALDG.3D [UR8], [UR14], desc[UR20] ;  /* 0x000014080e0095b4 */ /* 0x0005e20008011000 */
[----:B------:R2:W-:Y:S01]  /*4680*/  @!P4 SYNCS.ARRIVE.TRANS64.RED.A0TR RZ, [UR7+0x78], R23 ;  /* 0x00007817ffffc9a7 */ /* 0x0005e20008300407 */
[----:B------:R-:W-:Y:S01]  /*4690*/  UPLOP3.LUT UP1, UPT, UPT, UPT, UPT, 0x80, 0x8 ;  /* 0x000000000008789c */ /* 0x000fe20003f2f070 */
[----:B------:R-:W-:Y:S01]  /*46a0*/  SYNCS.ARRIVE.TRANS64.RED.A1T0 RZ, [UR13], RZ ;  /* 0x000000ffffff79a7 */ /* 0x000fe2000810040d */
[----:B------:R-:W-:Y:S09]  /*46b0*/  @P3 BRA `(.L_x_79) ;  /* 0xfffffff400503947 */ /* 0x000ff2000383ffff */
[----:B------:R-:W-:-:S04]  /*46c0*/  SHF.L.U32 R3, R31, 0x1f, RZ ;  /* 0x0000001f1f037819 */ /* 0x000fc800000006ff */
[----:B------:R-:W1:Y:S02]  /*46d0*/  SYNCS.PHASECHK.TRANS64.TRYWAIT P0, [UR7+0x80], R3 ;  /* 0x00008003ff0075a7 */ /* 0x000e640008001107 */
[----:B-1----:R-:W-:Y:S05]  /*46e0*/  @!P0 BRA `(.L_x_80) ;  /* 0x00000034003c8947 */ /* 0x002fea0003800000 */
.L_x_148:
[----:B-1----:R-:W-:-:S07]  /*46f0*/  MOV R0, UR7 ;  /* 0x0000000700007c02 */ /* 0x002fce0008000f00 */
.L_x_81:
[----:B-1----:R-:W-:-:S04]  /*4700*/  SHF.L.U32 R3, R31, 0x1f, RZ ;  /* 0x0000001f1f037819 */ /* 0x002fc800000006ff */
[----:B------:R1:W3:Y:S03]  /*4710*/  SYNCS.PHASECHK.TRANS64.TRYWAIT P0, [R0+URZ+0x88], R3 ;  /* 0x00008803000075a7 */ /* 0x0002e600080011ff */
[----:B---3--:R-:W-:Y:S05]  /*4720*/  @!P0 NANOSLEEP.SYNCS 0x989680 ;  /* 0x009896800000895d */ /* 0x008fea0003900000 */
[----:B------:R-:W3:Y:S02]  /*4730*/  @!P0 SYNCS.PHASECHK.TRANS64 P0, [R0+URZ+0x88], R3 ;  /* 0x00008803000085a7 */ /* 0x000ee400080010ff */
[----:B--23--:R-:W-:Y:S05]  /*4740*/  @P0 EXIT ;  /* 0x000000000000094d */ /* 0x00cfea0003800000 */
[----:B------:R-:W-:Y:S05]  /*4750*/  BRA `(.L_x_81) ;  /* 0xfffffffc00e87947 */ /* 0x000fea000383ffff */
.L_x_70:
[----:B------:R-:W-:-:S06]  /*4760*/  UISETP.GE.AND UP1, UPT, UR8, 0x4, UPT ;  /* 0x000000040800788c */ /* 0x000fcc000bf26270 */
[----:B------:R-:W-:-:S13]  /*4770*/  PLOP3.LUT P0, PT, PT, PT, UP1, 0x80, 0x8 ;  /* 0x000000000008781c */ /* 0x000fda0003f0f018 */
[----:B------:R-:W-:Y:S05]  /*4780*/  @!P0 EXIT ;  /* 0x000000000000894d */ /* 0x000fea0003800000 */
[----:B------:R-:W-:Y:S01]  /*4790*/  BAR.SYNC.DEFER_BLOCKING 0x6, 0xa0 ;  /* 0x0182800000007b1d */ /* 0x000fe20000010000 */
[C---:B------:R-:W-:Y:S01]  /*47a0*/  IMAD.SHL.U32 R2, R103.reuse, 0x40, RZ ;  /* 0x0000004067027824 */ /* 0x040fe200078e00ff */
[C---:B------:R-:W-:Y:S01]  /*47b0*/  LOP3.LUT R105, R103.reuse, 0x60, RZ, 0xc0, !PT ;  /* 0x0000006067697812 */ /* 0x040fe200078ec0ff */
[C---:B------:R-:W-:Y:S02]  /*47c0*/  IMAD.SHL.U32 R95, R103.reuse, 0x20, RZ ;  /* 0x00000020675f7824 */ /* 0x040fe400078e00ff */
[----:B------:R-:W-:Y:S02]  /*47d0*/  HFMA2 R44, -RZ, RZ, 0, 0 ;  /* 0x00000000ff2c7431 */ /* 0x000fe400000001ff */
[C---:B------:R-:W-:Y:S01]  /*47e0*/  IMAD.SHL.U32 R0, R103.reuse, 0x8, RZ ;  /* 0x0000000867007824 */ /* 0x040fe200078e00ff */
[----:B------:R-:W-:Y:S01]  /*47f0*/  UMOV UR49, 0x400 ;  /* 0x0000040000317882 */ /* 0x000fe20000000000 */
[----:B------:R-:W1:Y:S01]  /*4800*/  LDC R93, c[0x0][0x370] ;  /* 0x0000dc00ff5d7b82 */ /* 0x000e620000000800 */
[----:B------:R-:W-:Y:S01]  /*4810*/  ULEA UR49, UR37, UR49, 0x18 ;  /* 0x0000003125317291 */ /* 0x000fe2000f8ec0ff */
[----:B------:R-:W-:Y:S01]  /*4820*/  LOP3.LUT R5, R2, 0x180, RZ, 0xc0, !PT ;  /* 0x0000018002057812 */ /* 0x000fe200078ec0ff */
[----:B------:R-:W-:Y:S01]  /*4830*/  IMAD.U32 R46, R103, 0x10000, RZ ;  /* 0x00010000672e7824 */ /* 0x000fe200078e00ff */
[----:B------:R-:W-:Y:S01]  /*4840*/  LOP3.LUT R95, R95, 0xc00, RZ, 0xc0, !PT ;  /* 0x00000c005f5f7812 */ /* 0x000fe200078ec0ff */
[----:B------:R-:W-:Y:S01]  /*4850*/  UIADD3 UR4, UPT, UPT, UR49, 0x2200, URZ ;  /* 0x0000220031047890 */ /* 0x000fe2000fffe0ff */
[----:B------:R-:W-:Y:S01]  /*4860*/  LOP3.LUT R0, R5, 0x30, R0, 0xf8, !PT ;  /* 0x0000003005007812 */ /* 0x000fe200078ef800 */
[----:B------:R-:W-:Y:S01]  /*4870*/  IMAD.SHL.U32 R5, R103, 0x2, RZ ;  /* 0x0000000267057824 */ /* 0x000fe200078e00ff */
[----:B------:R-:W2:Y:S01]  /*4880*/  LDC R42, c[0x0][0xb0c] ;  /* 0x0002c300ff2a7b82 */ /* 0x000ea20000000800 */
[----:B------:R-:W-:Y:S01]  /*4890*/  LOP3.LUT R95, R95, 0x40, R2, 0xf8, !PT ;  /* 0x000000405f5f7812 */ /* 0x000fe200078ef802 */
[----:B------:R-:W-:Y:S01]  /*48a0*/  IMAD.MOV.U32 R102, RZ, RZ, RZ ;  /* 0x000000ffff667224 */ /* 0x000fe200078e00ff */
[----:B------:R-:W-:Y:S01]  /*48b0*/  LOP3.LUT R46, R46, 0x600000, RZ, 0xc0, !PT ;  /* 0x006000002e2e7812 */ /* 0x000fe200078ec0ff */
[----:B------:R-:W-:Y:S01]  /*48c0*/  IMAD.MOV.U32 R107, RZ, RZ, RZ ;  /* 0x000000ffff6b7224 */ /* 0x000fe200078e00ff */
[----:B------:R-:W-:-:S02]  /*48d0*/  LOP3.LUT R0, R0, 0x20, R5, 0x78, !PT ;  /* 0x0000002000007812 */ /* 0x000fc400078e7805 */
[----:B------:R-:W-:Y:S02]  /*48e0*/  CS2R R100, SRZ ;  /* 0x0000000000647805 */ /* 0x000fe4000001ff00 */
[----:B------:R-:W-:Y:S01]  /*48f0*/  LOP3.LUT R95, R95, 0x200, R2, 0xf8, !PT ;  /* 0x000002005f5f7812 */ /* 0x000fe200078ef802 */
[----:B------:R-:W4:Y:S01]  /*4900*/  LDC R92, c[0x0][0xb20] ;  /* 0x0002c800ff5c7b82 */ /* 0x000f220000000800 */
[----:B------:R-:W3:Y:S01]  /*4910*/  LDS R3, [UR49+0x150] ;  /* 0x00015031ff037984 */ /* 0x000ee20008000800 */
[----:B------:R-:W-:Y:S01]  /*4920*/  LOP3.LUT R103, R103, 0x2, RZ, 0xc0, !PT ;  /* 0x0000000267677812 */ /* 0x000fe200078ec0ff */
[----:B------:R-:W-:Y:S01]  /*4930*/  IMAD.MOV.U32 R99, RZ, RZ, RZ ;  /* 0x000000ffff637224 */ /* 0x000fe200078e00ff */
[----:B------:R-:W-:Y:S01]  /*4940*/  LOP3.LUT R95, R95, R0, RZ, 0xfc, !PT ;  /* 0x000000005f5f7212 */ /* 0x000fe200078efcff */
[----:B------:R-:W-:Y:S01]  /*4950*/  IMAD.U32 R104, RZ, RZ, UR4 ;  /* 0x00000004ff687e24 */ /* 0x000fe2000f8e00ff */
[----:B------:R-:W-:Y:S01]  /*4960*/  IADD3 R97, PT, PT, -R103, RZ, RZ ;  /* 0x000000ff67617210 */ /* 0x000fe20007ffe1ff */
[----:B------:R-:W1:Y:S01]  /*4970*/  LDCU.64 UR52, c[0x0][0x348] ;  /* 0x00006900ff3477ac */ /* 0x000e620008000a00 */
[----:B------:R-:W1:Y:S01]  /*4980*/  LDC R41, c[0x0][0xb30] ;  /* 0x0002cc00ff297b82 */ /* 0x000e620000000800 */
[----:B------:R-:W1:Y:S01]  /*4990*/  LDCU.64 UR38, c[0x0][0x888] ;  /* 0x00011100ff2677ac */ /* 0x000e620008000a00 */
[----:B------:R-:W1:Y:S06]  /*49a0*/  LDCU.64 UR44, c[0x0][0x890] ;  /* 0x00011200ff2c77ac */ /* 0x000e6c0008000a00 */
[----:B------:R-:W1:Y:S01]  /*49b0*/  LDC.64 R88, c[0x0][0xb10] ;  /* 0x0002c400ff587b82 */ /* 0x000e620000000a00 */
[----:B------:R-:W-:-:S07]  /*49c0*/  UIADD3 UR48, UPT, UPT, UR49, 0x200, URZ ;  /* 0x0000020031307890 */ /* 0x000fce000fffe0ff */
[----:B------:R-:W1:Y:S08]  /*49d0*/  LDC.64 R38, c[0x0][0xb18] ;  /* 0x0002c600ff267b82 */ /* 0x000e700000000a00 */
[----:B------:R-:W1:Y:S08]  /*49e0*/  LDC.64 R36, c[0x0][0xb28] ;  /* 0x0002ca00ff247b82 */ /* 0x000e700000000a00 */
[----:B------:R-:W1:Y:S01]  /*49f0*/  LDC.64 R86, c[0x0][0x8b0] ;  /* 0x00022c00ff567b82 */ /* 0x000e620000000a00 */
[----:B---3--:R-:W-:-:S07]  /*4a00*/  IMAD.IADD R46, R3, 0x1, R46 ;  /* 0x00000001032e7824 */ /* 0x008fce00078e022e */
[----:B------:R-:W3:Y:S08]  /*4a10*/  LDC.64 R84, c[0x0][0x8a8] ;  /* 0x00022a00ff547b82 */ /* 0x000ef00000000a00 */
[----:B--2-4-:R-:W1:Y:S02]  /*4a20*/  LDC R94, c[0x0][0x374] ;  /* 0x0000dd00ff5e7b82 */ /* 0x014e640000000800 */
.L_x_107:
[----:B------:R-:W-:Y:S02]  /*4a30*/  LEA R0, R107, UR49, 0x3 ;  /* 0x000000316b007c11 */ /* 0x000fe4000f8e18ff */
[----:B------:R-:W-:Y:S02]  /*4a40*/  SHF.L.U32 R3, R101, 0x1f, RZ ;  /* 0x0000001f65037819 */ /* 0x000fe400000006ff */
[----:B------:R-:W-:Y:S02]  /*4a50*/  LEA R16, R107, UR49, 0x4 ;  /* 0x000000316b107c11 */ /* 0x000fe4000f8e20ff */
[----:B------:R-:W2:Y:S02]  /*4a60*/  SYNCS.PHASECHK.TRANS64.TRYWAIT P0, [R0+URZ+0xa0], R3 ;  /* 0x0000a003000075a7 */ /* 0x000ea400080011ff */
[----:B-12---:R-:W-:Y:S05]  /*4a70*/  @!P0 BRA `(.L_x_82) ;  /* 0x0000003000708947 */ /* 0x006fea0003800000 */
.L_x_149:
[----:B------:R-:W4:Y:S01]  /*4a80*/  LDC.64 R12, c[0x0][0xb10] ;  /* 0x0002c400ff0c7b82 */ /* 0x000f220000000a00 */
[----:B------:R-:W3:Y:S01]  /*4a90*/  LDS.128 R16, [R16+0x130] ;  /* 0x0001300010107984 */ /* 0x000ee20000000c00 */
[----:B-1----:R-:W-:Y:S01]  /*4aa0*/  ISETP.NE.AND P1, PT, R41, 0x1, PT ;  /* 0x000000012900780c */ /* 0x002fe20003f25270 */
[----:B--2---:R-:W-:Y:S01]  /*4ab0*/  VIADD R0, R0, 0xb0 ;  /* 0x000000b000007836 */ /* 0x004fe20000000000 */
[----:B------:R-:W-:Y:S04]  /*4ac0*/  ISETP.GE.AND P0, PT, R40, 0x1, PT ;  /* 0x000000012800780c */ /* 0x000fe80003f06270 */
[----:B------:R-:W1:Y:S01]  /*4ad0*/  LDC.64 R10, c[0x0][0xb18] ;  /* 0x0002c600ff0a7b82 */ /* 0x000e620000000a00 */
[----:B------:R-:W-:Y:S01]  /*4ae0*/  PRMT R0, RZ, 0x654, R0 ;  /* 0x00000654ff007816 */ /* 0x000fe20000000000 */
[----:B------:R-:W-:Y:S01]  /*4af0*/  @!PT LDS RZ, [RZ] ;  /* 0x00000000fffff984 */ /* 0x000fe20000000800 */
[----:B------:R-:W-:Y:S01]  /*4b00*/  @!PT LDS RZ, [RZ] ;  /* 0x00000000fffff984 */ /* 0x000fe20000000800 */
[----:B------:R-:W-:Y:S01]  /*4b10*/  @!PT LDS RZ, [RZ] ;  /* 0x00000000fffff984 */ /* 0x000fe20000000800 */
[----:B------:R-:W-:Y:S01]  /*4b20*/  @!PT LDS RZ, [RZ] ;  /* 0x00000000fffff984 */ /* 0x000fe20000000800 */
[----:B------:R2:W-:Y:S06]  /*4b30*/  MEMBAR.ALL.CTA ;  /* 0x0000000000007992 */ /* 0x0005ec0000008000 */
[----:B--2---:R-:W2:Y:S01]  /*4b40*/  FENCE.VIEW.ASYNC.S ;  /* 0x00000000000073c6 */ /* 0x004ea20000000000 */
[----:B------:R-:W1:Y:S08]  /*4b50*/  @!P1 LDC R14, c[0x0][0xb20] ;  /* 0x0002c800ff0e9b82 */ /* 0x000e700000000800 */
[----:B------:R-:W1:Y:S01]  /*4b60*/  @!P1 LDC R9, c[0x0][0xb0c] ;  /* 0x0002c300ff099b82 */ /* 0x000e620000000800 */
[----:B--2---:R2:W-:Y:S01]  /*4b70*/  SYNCS.ARRIVE.TRANS64.RED.A1T0 RZ, [R0+URZ], RZ ;  /* 0x000000ff00ff79a7 */ /* 0x0045e200081004ff */
[----:B---3--:R-:W-:Y:S04]  /*4b80*/  LOP3.LUT P4, RZ, R18, 0x1, RZ, 0xc0, !PT ;  /* 0x0000000112ff7812 */ /* 0x008fe8000788c0ff */
[----:B------:R-:W-:Y:S09]  /*4b90*/  P2R R106, PR, RZ, 0x10 ;  /* 0x00000010ff6a7803 */ /* 0x000ff20000000000 */
[----:B------:R-:W-:Y:S02]  /*4ba0*/  @P4 MOV R45, R16 ;  /* 0x00000010002d4202 */ /* 0x000fe40000000f00 */
[----:B------:R-:W-:Y:S01]  /*4bb0*/  @P4 LOP3.LUT R43, R17, 0xffff, RZ, 0xc0, !PT ;  /* 0x0000ffff112b4812 */ /* 0x000fe200078ec0ff */
[----:B--2-4-:R-:W-:Y:S06]  /*4bc0*/  @!P0 BRA `(.L_x_83) ;  /* 0x0000000000a48947 */ /* 0x014fec0003800000 */
[----:B------:R-:W-:Y:S01]  /*4bd0*/  IMAD.HI.U32 R23, R94, R39, RZ ;  /* 0x000000275e177227 */ /* 0x000fe200078e00ff */
[----:B------:R-:W-:Y:S02]  /*4be0*/  ISETP.NE.AND P0, PT, R38, 0x1, PT ;  /* 0x000000012600780c */ /* 0x000fe40003f05270 */
[----:B------:R-:W-:Y:S01]  /*4bf0*/  ISETP.NE.AND P2, PT, R40, 0x1, PT ;  /* 0x000000012800780c */ /* 0x000fe20003f45270 */
[----:B------:R-:W-:Y:S01]  /*4c00*/  IMAD.HI.U32 R22, R93, R88, RZ ;  /* 0x000000585d167227 */ /* 0x000fe200078e00ff */
[----:B------:R-:W-:Y:S02]  /*4c10*/  SHF.R.U32.HI R23, RZ, R92, R23 ;  /* 0x0000005cff177219 */ /* 0x000fe40000011617 */
[----:B------:R-:W-:Y:S01]  /*4c20*/  ISETP.NE.AND P3, PT, R42, 0x1, PT ;  /* 0x000000012a00780c */ /* 0x000fe20003f65270 */
[----:B------:R-:W-:Y:S01]  /*4c30*/  IMAD.HI.U32 R26, R45, R88, RZ ;  /* 0x000000582d1a7227 */ /* 0x000fe200078e00ff */
[----:B------:R-:W-:Y:S02]  /*4c40*/  SHF.R.U32.HI R22, RZ, R89, R22 ;  /* 0x00000059ff167219 */ /* 0x000fe40000011616 */
[----:B------:R-:W-:Y:S01]  /*4c50*/  SEL R3, R94, R23, !P0 ;  /* 0x000000175e037207 */ /* 0x000fe20004000000 */
[----:B------:R-:W-:Y:S01]  /*4c60*/  IMAD.HI.U32 R23, R43, R39, RZ ;  /* 0x000000272b177227 */ /* 0x000fe200078e00ff */
[----:B------:R-:W-:Y:S02]  /*4c70*/  SEL R7, R93, R22, !P3 ;  /* 0x000000165d077207 */ /* 0x000fe40005800000 */
[----:B------:R-:W-:Y:S01]  /*4c80*/  SHF.R.U32.HI R26, RZ, R89, R26 ;  /* 0x00000059ff1a7219 */ /* 0x000fe2000001161a */
[-C--:B------:R-:W-:Y:S04]  /*4c90*/  IMAD.HI.U32 R22, R3, R36.reuse, RZ ;  /* 0x0000002403167227 */ /* 0x080fe800078e00ff */
[----:B------:R-:W-:Y:S01]  /*4ca0*/  IMAD.HI.U32 R24, R7, R36, RZ ;  /* 0x0000002407187227 */ /* 0x000fe200078e00ff */
[-C--:B------:R-:W-:Y:S02]  /*4cb0*/  @P2 SHF.R.U32.HI R3, RZ, R37.reuse, R22 ;  /* 0x00000025ff032219 */ /* 0x080fe40000011616 */
[----:B------:R-:W-:Y:S02]  /*4cc0*/  SHF.R.U32.HI R22, RZ, R92, R23 ;  /* 0x0000005cff167219 */ /* 0x000fe40000011617 */
[----:B------:R-:W-:Y:S01]  /*4cd0*/  @P2 SHF.R.U32.HI R7, RZ, R37, R24 ;  /* 0x00000025ff072219 */ /* 0x000fe20000011618 */
[C---:B------:R-:W-:Y:S01]  /*4ce0*/  IMAD R2, R40.reuse, R3, RZ ;  /* 0x0000000328027224 */ /* 0x040fe200078e02ff */
[----:B------:R-:W-:Y:S02]  /*4cf0*/  SEL R5, R43, R22, !P0 ;  /* 0x000000162b057207 */ /* 0x000fe40004000000 */
[----:B------:R-:W-:Y:S01]  /*4d00*/  SEL R3, R45, R26, !P3 ;  /* 0x0000001a2d037207 */ /* 0x000fe20005800000 */
[----:B------:R-:W-:Y:S01]  /*4d10*/  IMAD R4, R40, R7, RZ ;  /* 0x0000000728047224 */ /* 0x000fe200078e02ff */
[C---:B------:R-:W-:Y:S01]  /*4d20*/  ISETP.GE.AND P0, PT, R5.reuse, R2, PT ;  /* 0x000000020500720c */ /* 0x040fe20003f06270 */
[----:B------:R-:W-:Y:S03]  /*4d30*/  IMAD.HI.U32 R6, R5, R36, RZ ;  /* 0x0000002405067227 */ /* 0x000fe600078e00ff */
[----:B------:R-:W-:Y:S01]  /*4d40*/  ISETP.GE.OR P0, PT, R3, R4, P0 ;  /* 0x000000040300720c */ /* 0x000fe20000706670 */
[----:B------:R-:W-:Y:S01]  /*4d50*/  IMAD.MOV R4, RZ, RZ, -R3 ;  /* 0x000000ffff047224 */ /* 0x000fe200078e0a03 */
[-C--:B------:R-:W-:Y:S03]  /*4d60*/  SHF.R.U32.HI R6, RZ, R37.reuse, R6 ;  /* 0x00000025ff067219 */ /* 0x080fe60000011606 */
[----:B------:R-:W-:Y:S01]  /*4d70*/  IMAD R45, R42, R4, R45 ;  /* 0x000000042a2d7224 */ /* 0x000fe200078e022d */
[----:B------:R-:W-:Y:S05]  /*4d80*/  SEL R15, R5, R6, !P2 ;  /* 0x00000006050f7207 */ /* 0x000fea0005000000 */
[----:B------:R-:W-:Y:S02]  /*4d90*/  IMAD.MOV R6, RZ, RZ, -R15 ;  /* 0x000000ffff067224 */ /* 0x000fe400078e0a0f */
[C---:B------:R-:W-:Y:S04]  /*4da0*/  @!P0 IMAD.HI.U32 R2, R3.reuse, R36, RZ ;  /* 0x0000002403028227 */ /* 0x040fe800078e00ff */
[----:B------:R-:W-:Y:S01]  /*4db0*/  IMAD R6, R40, R6, R5 ;  /* 0x0000000628067224 */ /* 0x000fe200078e0205 */
[----:B------:R-:W-:Y:S04]  /*4dc0*/  @!P0 SHF.R.U32.HI R2, RZ, R37, R2 ;  /* 0x00000025ff028219 */ /* 0x000fe80000011602 */
[----:B------:R-:W-:Y:S02]  /*4dd0*/  @!P0 SEL R0, R3, R2, !P2 ;  /* 0x0000000203008207 */ /* 0x000fe40005000000 */
[----:B------:R-:W-:Y:S02]  /*4de0*/  IADD3 R2, PT, PT, -R5, RZ, RZ ;  /* 0x000000ff05027210 */ /* 0x000fe40007ffe1ff */
[----:B------:R-:W-:Y:S01]  /*4df0*/  @!P0 IADD3 R8, PT, PT, R15, -R0, RZ ;  /* 0x800000000f088210 */ /* 0x000fe20007ffe0ff */
[----:B------:R-:W-:Y:S02]  /*4e00*/  @!P0 IMAD R0, R7, R6, R0 ;  /* 0x0000000607008224 */ /* 0x000fe400078e0200 */
[----:B------:R-:W-:Y:S02]  /*4e10*/  IMAD R43, R38, R2, R43 ;  /* 0x00000002262b7224 */ /* 0x000fe400078e022b */
[----:B------:R-:W-:Y:S02]  /*4e20*/  @!P0 IMAD R5, R8, R40, R3 ;  /* 0x0000002808058224 */ /* 0x000fe400078e0203 */
[----:B------:R-:W-:Y:S04]  /*4e30*/  @!P0 IMAD.MOV.U32 R3, RZ, RZ, R0 ;  /* 0x000000ffff038224 */ /* 0x000fe800078e0000 */
[----:B------:R-:W-:Y:S02]  /*4e40*/  IMAD R45, R3, R42, R45 ;  /* 0x0000002a032d7224 */ /* 0x000fe400078e022d */
[----:B------:R-:W-:Y:S07]  /*4e50*/  IMAD R43, R5, R38, R43 ;  /* 0x00000026052b7224 */ /* 0x000fee00078e022b */
.L_x_83:
[----:B-1----:R-:W-:Y:S01]  /*4e60*/  @!P1 ISETP.NE.AND P0, PT, R10, 0x1, PT ;  /* 0x000000010a00980c */ /* 0x002fe20003f05270 */
[----:B------:R-:W-:Y:S01]  /*4e70*/  @!P1 IMAD.HI.U32 R0, R45, R12, RZ ;  /* 0x0000000c2d009227 */ /* 0x000fe200078e00ff */
[----:B------:R-:W-:Y:S01]  /*4e80*/  @!P1 ISETP.NE.AND P2, PT, R9, 0x1, PT ;  /* 0x000000010900980c */ /* 0x000fe20003f45270 */
[----:B------:R-:W-:Y:S01]  /*4e90*/  ULOP3.LUT UP0, URZ, UR48, 0x1b0, URZ, 0xc0, !UPT ;  /* 0x000001b030ff7892 */ /* 0x000fe2000f80c0ff */
[----:B------:R-:W-:Y:S01]  /*4ea0*/  R2UR UR42, R21 ;  /* 0x00000000152a72ca */ /* 0x000fe200000e0000 */
[----:B------:R-:W-:Y:S01]  /*4eb0*/  @!P1 IMAD.HI.U32 R3, R43, R11, RZ ;  /* 0x0000000b2b039227 */ /* 0x000fe200078e00ff */
[----:B------:R-:W-:Y:S02]  /*4ec0*/  @!P1 SHF.R.U32.HI R0, RZ, R13, R0 ;  /* 0x0000000dff009219 */ /* 0x000fe40000011600 */
[----:B------:R-:W-:Y:S01]  /*4ed0*/  R2UR UR41, R20 ;  /* 0x00000000142972ca */ /* 0x000fe200000e0000 */
[----:B------:R-:W-:Y:S01]  /*4ee0*/  VIADD R107, R107, 0x1 ;  /* 0x000000016b6b7836 */ /* 0x000fe20000000000 */
[----:B------:R-:W-:Y:S02]  /*4ef0*/  @!P1 SHF.R.U32.HI R2, RZ, R14, R3 ;  /* 0x0000000eff029219 */ /* 0x000fe40000011603 */
[----:B------:R-:W-:Y:S02]  /*4f00*/  @!P1 SEL R3, R45, R0, !P2 ;  /* 0x000000002d039207 */ /* 0x000fe40005000000 */
[----:B------:R-:W-:Y:S02]  /*4f10*/  @!P1 SEL R2, R43, R2, !P0 ;  /* 0x000000022b029207 */ /* 0x000fe40004000000 */
[----:B------:R-:W-:Y:S01]  /*4f20*/  @P4 SHF.R.U32.HI R98, RZ, 0x10, R17 ;  /* 0x00000010ff624819 */ /* 0x000fe20000011611 */
[----:B------:R-:W-:Y:S02]  /*4f30*/  USHF.L.U32 UR42, UR42, 0x6, URZ ;  /* 0x000000062a2a7899 */ /* 0x000fe400080006ff */
[----:B------:R-:W-:Y:S02]  /*4f40*/  @!P1 IMAD.IADD R0, R2, 0x1, -R3 ;  /* 0x0000000102009824 */ /* 0x000fe400078e0a03 */
[----:B------:R-:W-:Y:S01]  /*4f50*/  @!P1 IMAD.IADD R2, R3, 0x1, -R2 ;  /* 0x0000000103029824 */ /* 0x000fe200078e0a02 */
[----:B------:R-:W-:Y:S01]  /*4f60*/  USHF.L.U32 UR41, UR41, 0x7, URZ ;  /* 0x0000000729297899 */ /* 0x000fe200080006ff */
[----:B------:R-:W-:Y:S02]  /*4f70*/  @!P1 IMAD R45, R0, R9, R45 ;  /* 0x00000009002d9224 */ /* 0x000fe400078e022d */
[----:B------:R-:W-:Y:S01]  /*4f80*/  @!P1 IMAD R43, R2, R10, R43 ;  /* 0x0000000a022b9224 */ /* 0x000fe200078e022b */
[----:B------:R-:W-:Y:S08]  /*4f90*/  BRA.U !UP0, `(.L_x_84) ;  /* 0x0000000108407547 */ /* 0x000ff0000b800000 */
[----:B------:R-:W1:Y:S01]  /*4fa0*/  LDCU.64 UR8, c[0x4][0x80] ;  /* 0x01001000ff0877ac */ /* 0x000e620008000a00 */
[----:B------:R-:W-:Y:S01]  /*4fb0*/  MOV R3, 0x0 ;  /* 0x0000000000037802 */ /* 0x000fe20000000f00 */
[----:B------:R-:W-:Y:S02]  /*4fc0*/  HFMA2 R12, -RZ, RZ, 0, 5.9604644775390625e-08 ;  /* 0x00000001ff0c7431 */ /* 0x000fe400000001ff */
[----:B------:R-:W-:Y:S02]  /*4fd0*/  IMAD.MOV.U32 R8, RZ, RZ, 0x70 ;  /* 0x00000070ff087424 */ /* 0x000fe400078e00ff */
[----:B------:R-:W-:Y:S01]  /*4fe0*/  IMAD.MOV.U32 R13, RZ, RZ, RZ ;  /* 0x000000ffff0d7224 */ /* 0x000fe200078e00ff */
[----:B------:R-:W2:Y:S01]  /*4ff0*/  LDCU.64 UR6, c[0x4][0x88] ;  /* 0x01001100ff0677ac */ /* 0x000ea20008000a00 */
[----:B------:R-:W3:Y:S01]  /*5000*/  LDC.64 R2, c[0x4][R3] ;  /* 0x0100000003027b82 */ /* 0x000ee20000000a00 */
[----:B------:R-:W4:Y:S01]  /*5010*/  LDCU.64 UR4, c[0x4][0x8] ;  /* 0x01000100ff0477ac */ /* 0x000f220008000a00 */
[----:B-1----:R-:W-:Y:S01]  /*5020*/  MOV R5, UR9 ;  /* 0x0000000900057c02 */ /* 0x002fe20008000f00 */
[----:B------:R-:W-:Y:S01]  /*5030*/  IMAD.U32 R4, RZ, RZ, UR8 ;  /* 0x00000008ff047e24 */ /* 0x000fe2000f8e00ff */
[----:B--2---:R-:W-:Y:S01]  /*5040*/  MOV R7, UR7 ;  /* 0x0000000700077c02 */ /* 0x004fe20008000f00 */
[----:B------:R-:W-:Y:S01]  /*5050*/  IMAD.U32 R6, RZ, RZ, UR6 ;  /* 0x00000006ff067e24 */ /* 0x000fe2000f8e00ff */
[----:B----4-:R-:W-:Y:S01]  /*5060*/  MOV R11, UR5 ;  /* 0x00000005000b7c02 */ /* 0x010fe20008000f00 */
[----:B------:R-:W-:Y:S02]  /*5070*/  IMAD.U32 R10, RZ, RZ, UR4 ;  /* 0x00000004ff0a7e24 */ /* 0x000fe4000f8e00ff */
[----:B------:R-:W-:Y:S07]  /*5080*/  LEPC R20, `(.L_x_84) ;  /* 0x000000001014794e */ /* 0x000fee0000000000 */
[----:B---3-5:R-:W-:Y:S05]  /*5090*/  CALL.ABS.NOINC R2 ;  /* 0x0000000002007343 */ /* 0x028fea0003c00000 */
.L_x_84:
[----:B------:R-:W-:Y:S01]  /*50a0*/  LOP3.LUT P0, RZ, R104, 0x1b0, RZ, 0xc0, !PT ;  /* 0x000001b068ff7812 */ /* 0x000fe2000780c0ff */
[----:B------:R-:W-:Y:S11]  /*50b0*/  BSSY.RECONVERGENT B6, `(.L_x_85) ;  /* 0x0000013000067945 */ /* 0x000ff60003800200 */
[----:B------:R-:W-:Y:S01]  /*50c0*/  @!UPT UIADD3 URZ, UPT, UPT, URZ, URZ, URZ ;  /* 0x000000fffffff290 */ /* 0x000fe2000fffe0ff */
[----:B------:R-:W-:Y:S05]  /*50d0*/  @!P0 BRA `(.L_x_86) ;  /* 0x0000000000408947 */ /* 0x000fea0003800000 */
        /* <DEDUP_REMOVED lines=16> */
.L_x_86:
[----:B------:R-:W-:Y:S05]  /*51e0*/  BSYNC.RECONVERGENT B6 ;  /* 0x0000000000067941 */ /* 0x000fea0003800200 */
.L_x_85:
[----:B------:R-:W-:Y:S01]  /*51f0*/  ISETP.NE.U32.AND P4, PT, R86, RZ, PT ;  /* 0x000000ff5600720c */ /* 0x000fe20003f85070 */
[----:B------:R-:W-:Y:S01]  /*5200*/  UISETP.NE.AND UP2, UPT, UR50, URZ, UPT ;  /* 0x000000ff3200728c */ /* 0x000fe2000bf45270 */
[----:B------:R-:W-:Y:S01]  /*5210*/  ISETP.NE.U32.AND P2, PT, RZ, UR38, PT ;  /* 0x00000026ff007c0c */ /* 0x000fe2000bf45070 */
[----:B------:R-:W-:Y:S01]  /*5220*/  UISETP.NE.U32.AND UP1, UPT, UR44, URZ, UPT ;  /* 0x000000ff2c00728c */ /* 0x000fe2000bf25070 */
[----:B------:R-:W-:Y:S01]  /*5230*/  ISETP.NE.AND.EX P4, PT, R87, RZ, PT, P4 ;  /* 0x000000ff5700720c */ /* 0x000fe20003f85340 */
[----:B------:R-:W-:Y:S01]  /*5240*/  UPLOP3.LUT UP0, UPT, UPT, UPT, UPT, 0x40, 0x4 ;  /* 0x000000000004789c */ /* 0x000fe20003f0e870 */
[----:B------:R-:W-:Y:S01]  /*5250*/  ISETP.NE.AND.EX P2, PT, RZ, UR39, PT, P2 ;  /* 0x00000027ff007c0c */ /* 0x000fe2000bf45320 */
[----:B------:R-:W-:Y:S01]  /*5260*/  UISETP.NE.AND.EX UP1, UPT, UR45, URZ, UPT, UP1 ;  /* 0x000000ff2d00728c */ /* 0x000fe2000bf25310 */
[----:B------:R-:W-:Y:S04]  /*5270*/  PLOP3.LUT P1, PT, PT, PT, UP2, 0x80, 0x8 ;  /* 0x000000000008781c */ /* 0x000fe80003f2f028 */
[----:B------:R-:W-:Y:S06]  /*5280*/  @UP2 UPLOP3.LUT UP0, UPT, UPT, UPT, UP1, 0x80, 0x8 ;  /* 0x000000000008289c */ /* 0x000fec0003f0f010 */
[----:B------:R-:W-:Y:S01]  /*5290*/  PLOP3.LUT P0, PT, PT, PT, UP0, 0x80, 0x8 ;  /* 0x000000000008781c */ /* 0x000fe20003f0f008 */
[----:B------:R-:W-:Y:S01]  /*52a0*/  @!UPT UIADD3 URZ, UPT, UPT, URZ, URZ, URZ ;  /* 0x000000fffffff290 */ /* 0x000fe2000fffe0ff */
[----:B------:R-:W-:Y:S11]  /*52b0*/  BRA.U !UP1, `(.L_x_87) ;  /* 0x0000000109387547 */ /* 0x000ff6000b800000 */
[----:B------:R-:W-:Y:S01]  /*52c0*/  UISETP.NE.U32.AND UP0, UPT, UR38, URZ, UPT ;  /* 0x000000ff2600728c */ /* 0x000fe2000bf05070 */
[----:B------:R-:W-:Y:S02]  /*52d0*/  HFMA2 R0, -RZ, RZ, 0, 5.9604644775390625e-08 ;  /* 0x00000001ff007431 */ /* 0x000fe400000001ff */
[----:B------:R-:W-:Y:S01]  /*52e0*/  IMAD.MOV.U32 R91, RZ, RZ, 0x1 ;  /* 0x00000001ff5b7424 */ /* 0x000fe200078e00ff */
[----:B------:R-:W-:Y:S06]  /*52f0*/  UISETP.NE.AND.EX UP0, UPT, UR39, URZ, UPT, UP0 ;  /* 0x000000ff2700728c */ /* 0x000fec000bf05300 */
[----:B------:R-:W-:Y:S05]  /*5300*/  PLOP3.LUT P3, PT, PT, PT, UP0, 0x80, 0x8 ;  /* 0x000000000008781c */ /* 0x000fea0003f6f008 */
[----:B------:R-:W1:Y:S01]  /*5310*/  @UP0 LDCU.64 UR6, c[0x0][0x888] ;  /* 0x00011100ff0607ac */ /* 0x000e620008000a00 */
[----:B------:R-:W-:Y:S07]  /*5320*/  @UP0 UIMAD UR4, UR36, UR44, URZ ;  /* 0x0000002c240402a4 */ /* 0x000fee000f8e02ff */
[----:B------:R-:W-:Y:S01]  /*5330*/  @!P3 PRMT R91, R0, 0x7610, R91 ;  /* 0x00007610005bb816 */ /* 0x000fe2000000005b */
[----:B-1----:R-:W-:Y:S03]  /*5340*/  @UP0 UIMAD.WIDE UR6, UR4, 0x4, UR6 ;  /* 0x00000004040608a5 */ /* 0x002fe6000f8e0206 */
[----:B------:R-:W1:Y:S03]  /*5350*/  @!UP0 LDCU UR4, c[0x0][0x880] ;  /* 0x00011000ff0487ac */ /* 0x000e660008000800 */
[----:B------:R-:W-:Y:S01]  /*5360*/  IMAD.U32 R2, RZ, RZ, UR6 ;  /* 0x00000006ff027e24 */ /* 0x000fe2000f8e00ff */
[----:B------:R-:W-:Y:S05]  /*5370*/  MOV R3, UR7 ;  /* 0x0000000700037c02 */ /* 0x000fea0008000f00 */
[----:B-----5:R2:W5:Y:S02]  /*5380*/  @P3 LDG.E R50, desc[UR46][R2.64] ;  /* 0x0000002e02323981 */ /* 0x020564000c1e1900 */
[----:B-12---:R-:W-:Y:S02]  /*5390*/  @!P3 IMAD.U32 R50, RZ, RZ, UR4 ;  /* 0x00000004ff32be24 */ /* 0x006fe4000f8e00ff */
.L_x_87:
[----:B------:R-:W-:Y:S05]  /*53a0*/  @!P4 BRA `(.L_x_88) ;  /* 0x000000000020c947 */ /* 0x000fea0003800000 */
[----:B------:R-:W-:Y:S04]  /*53b0*/  ISETP.NE.U32.AND P3, PT, R84, RZ, PT ;  /* 0x000000ff5400720c */ /* 0x000fe80003f65070 */
[----:B------:R-:W-:Y:S11]  /*53c0*/  ISETP.NE.AND.EX P3, PT, R85, RZ, PT, P3 ;  /* 0x000000ff5500720c */ /* 0x000ff60003f65330 */
[----:B------:R-:W-:Y:S02]  /*53d0*/  @!UPT UIADD3 URZ, UPT, UPT, URZ, URZ, URZ ;  /* 0x000000fffffff290 */ /* 0x000fe4000fffe0ff */
[----:B------:R-:W1:Y:S01]  /*53e0*/  @P3 LDC.64 R2, c[0x0][0x8a8] ;  /* 0x00022a00ff023b82 */ /* 0x000e620000000a00 */
[----:B------:R-:W-:Y:S04]  /*53f0*/  @P3 IMAD R0, R86, UR36, RZ ;  /* 0x0000002456003c24 */ /* 0x000fe8000f8e02ff */
[----:B-1----:R-:W-:Y:S05]  /*5400*/  @P3 IMAD.WIDE R2, R0, 0x4, R2 ;  /* 0x0000000400023825 */ /* 0x002fea00078e0202 */
[----:B-----5:R1:W5:Y:S02]  /*5410*/  @P3 LDG.E R47, desc[UR46][R2.64] ;  /* 0x0000002e022f3981 */ /* 0x020364000c1e1900 */
[----:B-1----:R-:W2:Y:S02]  /*5420*/  @!P3 LDC R47, c[0x0][0x8a0] ;  /* 0x00022800ff2fbb82 */ /* 0x002ea40000000800 */
.L_x_88:
[----:B-----5:R-:W-:Y:S01]  /*5430*/  ISETP.NE.AND P4, PT, R50, RZ, PT ;  /* 0x000000ff3200720c */ /* 0x020fe20003f85270 */
[----:B------:R-:W-:Y:S01]  /*5440*/  BSSY B1, `(.L_x_89) ;  /* 0x0000042000017945 */ /* 0x000fe20003800000 */
[----:B------:R-:W-:Y:S01]  /*5450*/  SEL R9, RZ, 0xffffffff, P2 ;  /* 0xffffffffff097807 */ /* 0x000fe20001000000 */
[----:B------:R-:W-:Y:S01]  /*5460*/  IMAD.MOV.U32 R55, RZ, RZ, 0x1 ;  /* 0x00000001ff377424 */ /* 0x000fe200078e00ff */
[----:B------:R-:W-:Y:S02]  /*5470*/  LOP3.LUT P3, RZ, R91, 0xff, RZ, 0xc0, !PT ;  /* 0x000000ff5bff7812 */ /* 0x000fe4000786c0ff */
[----:B------:R-:W-:Y:S02]  /*5480*/  CS2R R62, SRZ ;  /* 0x00000000003e7805 */ /* 0x000fe4000001ff00 */
[----:B------:R-:W-:Y:S02]  /*5490*/  @P1 SEL R2, RZ, 0xffffffff, P4 ;  /* 0xffffffffff021807 */ /* 0x000fe40002000000 */
[----:B------:R-:W-:Y:S02]  /*54a0*/  CS2R R60, SRZ ;  /* 0x00000000003c7805 */ /* 0x000fe4000001ff00 */
[----:B------:R-:W-:Y:S02]  /*54b0*/  LEA R0, R100, UR49, 0x3 ;  /* 0x0000003164007c11 */ /* 0x000fe4000f8e18ff */
[----:B------:R-:W-:Y:S02]  /*54c0*/  CS2R R58, SRZ ;  /* 0x00000000003a7805 */ /* 0x000fe4000001ff00 */
[----:B------:R-:W-:Y:S02]  /*54d0*/  @P0 SEL R2, R9, R2, !P3 ;  /* 0x0000000209020207 */ /* 0x000fe40005800000 */
[----:B------:R-:W-:Y:S02]  /*54e0*/  CS2R R56, SRZ ;  /* 0x0000000000387805 */ /* 0x000fe4000001ff00 */
[----:B------:R-:W-:Y:S02]  /*54f0*/  LEA R108, R44, UR49, 0x3 ;  /* 0x000000312c6c7c11 */ /* 0x000fe4000f8e18ff */
[----:B------:R-:W-:Y:S02]  /*5500*/  @P1 LOP3.LUT R2, R2, 0x1, RZ, 0xc0, !PT ;  /* 0x0000000102021812 */ /* 0x000fe400078ec0ff */
[----:B------:R-:W-:Y:S02]  /*5510*/  SHF.L.U32 R7, R102, 0x1f, RZ ;  /* 0x0000001f66077819 */ /* 0x000fe400000006ff */
[----:B------:R-:W-:Y:S02]  /*5520*/  ISETP.NE.U32.OR P6, PT, R2, 0x1, !P1 ;  /* 0x000000010200780c */ /* 0x000fe40004fc5470 */
[----:B------:R-:W-:Y:S02]  /*5530*/  PLOP3.LUT P2, PT, PT, PT, UP1, 0x80, 0x8 ;  /* 0x000000000008781c */ /* 0x000fe40003f4f018 */
[C---:B------:R-:W-:Y:S02]  /*5540*/  LEA.HI R5, R44.reuse, R44, RZ, 0x1 ;  /* 0x0000002c2c057211 */ /* 0x040fe400078f08ff */
[----:B------:R-:W-:Y:S02]  /*5550*/  SEL R2, RZ, 0xffffffff, P4 ;  /* 0xffffffffff027807 */ /* 0x000fe40002000000 */
[----:B------:R-:W-:Y:S01]  /*5560*/  P2R R64, PR, RZ, 0x40 ;  /* 0x00000040ff407803 */ /* 0x000fe20000000000 */
[C---:B------:R-:W-:Y:S01]  /*5570*/  IMAD.SHL.U32 R3, R5.reuse, 0x40, RZ ;  /* 0x0000004005037824 */ /* 0x040fe200078e00ff */
[----:B------:R-:W-:Y:S03]  /*5580*/  LOP3.LUT R5, R5, 0xffe, RZ, 0xc0, !PT ;  /* 0x00000ffe05057812 */ /* 0x000fe600078ec0ff */
[----:B------:R-:W-:Y:S02]  /*5590*/  @P6 SHF.L.U32 R11, R99, 0x1f, RZ ;  /* 0x0000001f630b6819 */ /* 0x000fe400000006ff */
[----:B------:R-:W-:Y:S01]  /*55a0*/  @P2 SEL R2, R9, R2, !P3 ;  /* 0x0000000209022207 */ /* 0x000fe20005800000 */
[----:B------:R-:W-:Y:S01]  /*55b0*/  IMAD.IADD R48, R44, 0x1, -R5 ;  /* 0x000000012c307824 */ /* 0x000fe200078e0a05 */
[----:B------:R-:W1:Y:S01]  /*55c0*/  @P6 SYNCS.PHASECHK.TRANS64.TRYWAIT P1, [R0+URZ+0x70], R11 ;  /* 0x0000700b000065a7 */ /* 0x000e6200080211ff */
[----:B------:R-:W-:Y:S02]  /*55d0*/  LOP3.LUT R3, R3, 0xffffff80, RZ, 0xc0, !PT ;  /* 0xffffff8003037812 */ /* 0x000fe400078ec0ff */
[----:B------:R-:W-:Y:S03]  /*55e0*/  LOP3.LUT R2, R2, 0x1, RZ, 0xc0, !PT ;  /* 0x0000000102027812 */ /* 0x000fe600078ec0ff */
[----:B------:R-:W-:Y:S01]  /*55f0*/  IMAD.IADD R3, R46, 0x1, R3 ;  /* 0x000000012e037824 */ /* 0x000fe200078e0203 */
[----:B------:R-:W-:Y:S03]  /*5600*/  ISETP.NE.U32.AND P5, PT, R2, 0x1, PT ;  /* 0x000000010200780c */ /* 0x000fe60003fa5070 */
[----:B------:R-:W-:Y:S01]  /*5610*/  IMAD R48, R48, 0x100000, R3 ;  /* 0x0010000030307824 */ /* 0x000fe200078e0203 */
[----:B------:R-:W-:Y:S01]  /*5620*/  P2R R72, PR, RZ, 0x20 ;  /* 0x00000020ff487803 */ /* 0x000fe20000000000 */
[----:B------:R3:W4:Y:S01]  /*5630*/  SYNCS.PHASECHK.TRANS64.TRYWAIT P0, [R108+URZ+0xc0], R7 ;  /* 0x0000c0076c0075a7 */ /* 0x00072200080011ff */
[----:B-1----:R-:W-:Y:S01]  /*5640*/  @P6 SEL R55, RZ, 0x1, !P1 ;  /* 0x00000001ff376807 */ /* 0x002fe20004800000 */
[----:B---3--:R-:W-:Y:S06]  /*5650*/  @!P6 BRA `(.L_x_90) ;  /* 0x000000000080e947 */ /* 0x008fec0003800000 */
[----:B------:R-:W-:Y:S01]  /*5660*/  @P5 IMAD R4, R100, 0x1000, R95 ;  /* 0x0000100064045824 */ /* 0x000fe200078e025f */
[----:B------:R-:W-:Y:S01]  /*5670*/  ISETP.NE.AND P1, PT, R55, RZ, PT ;  /* 0x000000ff3700720c */ /* 0x000fe20003f25270 */
[----:B------:R-:W-:Y:S01]  /*5680*/  BSSY B0, `(.L_x_91) ;  /* 0x000000b000007945 */ /* 0x000fe20003800000 */
[----:B------:R-:W-:Y:S01]  /*5690*/  CS2R R58, SRZ ;  /* 0x00000000003a7805 */ /* 0x000fe2000001ff00 */
[----:B------:R-:W-:Y:S01]  /*56a0*/  @P5 VIADD R2, R4, UR49 ;  /* 0x0000003104025c36 */ /* 0x000fe20008000000 */
[----:B------:R-:W-:Y:S02]  /*56b0*/  CS2R R56, SRZ ;  /* 0x0000000000387805 */ /* 0x000fe4000001ff00 */
[----:B------:R-:W-:Y:S02]  /*56c0*/  CS2R R62, SRZ ;  /* 0x00000000003e7805 */ /* 0x000fe4000001ff00 */
[----:B------:R-:W-:Y:S01]  /*56d0*/  CS2R R60, SRZ ;  /* 0x00000000003c7805 */ /* 0x000fe2000001ff00 */
[----:B------:R-:W-:Y:S04]  /*56e0*/  @P5 IMAD R2, R103, -0x10, R2 ;  /* 0xfffffff067025824 */ /* 0x000fe800078e0202 */
[----:B------:R-:W-:Y:S05]  /*56f0*/  @P1 BRA `(.L_x_92) ;  /* 0x00000000000c1947 */ /* 0x000fea0003800000 */
[----:B------:R-:W-:Y:S04]  /*5700*/  SHF.L.U32 R3, R99, 0x1f, RZ ;  /* 0x0000001f63037819 */ /* 0x000fe800000006ff */
[----:B------:R-:W1:Y:S02]  /*5710*/  SYNCS.PHASECHK.TRANS64.TRYWAIT P1, [R0+URZ+0x70], R3 ;  /* 0x00007003000075a7 */ /* 0x000e6400080211ff */
[----:B-1----:R-:W-:Y:S05]  /*5720*/  @!P1 BRA `(.L_x_93) ;  /* 0x0000002400589947 */ /* 0x002fea0003800000 */
.L_x_92:
[----:B------:R-:W-:Y:S05]  /*5730*/  BSYNC B0 ;  /* 0x0000000000007941 */ /* 0x000fea0003800000 */
.L_x_91:
[----:B------:R-:W-:Y:S01]  /*5740*/  ISETP.NE.AND P1, PT, R72, RZ, PT ;  /* 0x000000ff4800720c */ /* 0x000fe20003f25270 */
[----:B-1----:R-:W-:Y:S02]  /*5750*/  VIADD R3, R0, 0x80 ;  /* 0x0000008000037836 */ /* 0x002fe40000000000 */
[----:B------:R-:W-:Y:S02]  /*5760*/  IMAD.U32 R0, RZ, RZ, UR37 ;  /* 0x00000025ff007e24 */ /* 0x000fe4000f8e00ff */
[----:B------:R-:W-:Y:S03]  /*5770*/  VIADD R100, R100, 0x1 ;  /* 0x0000000164647836 */ /* 0x000fe60000000000 */
[----:B------:R-:W-:Y:S05]  /*5780*/  PRMT R0, R0, 0x654, R3 ;  /* 0x0000065400007816 */ /* 0x000fea0000000003 */
[----:B------:R1:W3:Y:S04]  /*5790*/  @P1 LDS.128 R56, [R4+UR49+0x200] ;  /* 0x0002003104381984 */ /* 0x0002e80008000c00 */
[----:B------:R1:W1:Y:S01]  /*57a0*/  @P1 LDS.128 R60, [R2+0x210] ;  /* 0x00021000023c1984 */ /* 0x0002620000000c00 */
[C---:B------:R-:W-:Y:S01]  /*57b0*/  ISETP.NE.AND P1, PT, R100.reuse, 0x2, PT ;  /* 0x000000026400780c */ /* 0x040fe20003f25270 */
[----:B------:R-:W-:Y:S01]  /*57c0*/  @!PT LDS RZ, [RZ] ;  /* 0x00000000fffff984 */ /* 0x000fe20000000800 */
[----:B------:R-:W-:Y:S01]  /*57d0*/  @!PT LDS RZ, [RZ] ;  /* 0x00000000fffff984 */ /* 0x000fe20000000800 */
[----:B------:R-:W-:Y:S01]  /*57e0*/  @!PT LDS RZ, [RZ] ;  /* 0x00000000fffff984 */ /* 0x000fe20000000800 */
[----:B------:R-:W-:Y:S01]  /*57f0*/  @!PT LDS RZ, [RZ] ;  /* 0x00000000fffff984 */ /* 0x000fe20000000800 */
[----:B------:R5:W-:Y:S06]  /*5800*/  MEMBAR.ALL.CTA ;  /* 0x0000000000007992 */ /* 0x000bec0000008000 */
[----:B-----5:R-:W5:Y:S01]  /*5810*/  FENCE.VIEW.ASYNC.S ;  /* 0x00000000000073c6 */ /* 0x020f620000000000 */
[----:B------:R-:W-:Y:S01]  /*5820*/  SEL R100, R100, RZ, P1 ;  /* 0x000000ff64647207 */ /* 0x000fe20000800000 */
[----:B-----5:R5:W-:Y:S02]  /*5830*/  SYNCS.ARRIVE.TRANS64.RED.A1T0 RZ, [R0+URZ], RZ ;  /* 0x000000ff00ff79a7 */ /* 0x020be400081004ff */
[----:B-----5:R-:W-:Y:S04]  /*5840*/  SEL R0, RZ, 0x1, P1 ;  /* 0x00000001ff007807 */ /* 0x020fe80000800000 */
[----:B---3--:R-:W-:Y:S02]  /*5850*/  LOP3.LUT R99, R99, R0, RZ, 0x3c, !PT ;  /* 0x0000000063637212 */ /* 0x008fe400078e3cff */
.L_x_90:
[----:B------:R-:W-:Y:S05]  /*5860*/  BSYNC B1 ;  /* 0x0000000000017941 */ /* 0x000fea0003800000 */
.L_x_89:
[----:B------:R-:W-:Y:S04]  /*5870*/  SHF.R.U32.HI R3, RZ, 0x15, R48 ;  /* 0x00000015ff037819 */ /* 0x000fe80000011630 */
[----:B------:R-:W-:Y:S01]  /*5880*/  LOP3.LUT P1, RZ, R3, 0x3, R96, 0x48, !PT ;  /* 0x0000000303ff7812 */ /* 0x000fe20007824860 */
[----:B------:R-:W-:Y:S01]  /*5890*/  @!UPT UIADD3 URZ, UPT, UPT, URZ, URZ, URZ ;  /* 0x000000fffffff290 */ /* 0x000fe2000fffe0ff */
[----:B----4-:R-:W-:Y:S11]  /*58a0*/  @P0 BRA `(.L_x_94) ;  /* 0x0000000000080947 */ /* 0x010ff60003800000 */
[----:B------:R-:W3:Y:S02]  /*58b0*/  SYNCS.PHASECHK.TRANS64.TRYWAIT P0, [R108+URZ+0xc0], R7 ;  /* 0x0000c0076c0075a7 */ /* 0x000ee400080011ff */
[----:B---3--:R-:W-:Y:S05]  /*58c0*/  @!P0 BRA `(.L_x_95) ;  /* 0x0000002400048947 */ /* 0x008fea0003800000 */
.L_x_94:
[----:B------:R-:W-:Y:S05]  /*58d0*/  @!P1 BRA `(.L_x_96) ;  /* 0x0000000000409947 */ /* 0x000fea0003800000 */
[----:B------:R-:W4:Y:S01]  /*58e0*/  LDCU.64 UR8, c[0x4][0x70] ;  /* 0x01000e00ff0877ac */ /* 0x000f220008000a00 */
[----:B------:R-:W-:Y:S01]  /*58f0*/  MOV R3, 0x0 ;  /* 0x0000000000037802 */ /* 0x000fe20000000f00 */
[----:B------:R-:W-:Y:S02]  /*5900*/  HFMA2 R12, -RZ, RZ, 0, 5.9604644775390625e-08 ;  /* 0x00000001ff0c7431 */ /* 0x000fe400000001ff */
[----:B------:R-:W-:Y:S02]  /*5910*/  IMAD.MOV.U32 R8, RZ, RZ, 0x192 ;  /* 0x00000192ff087424 */ /* 0x000fe400078e00ff */
[----:B------:R-:W-:Y:S01]  /*5920*/  IMAD.MOV.U32 R13, RZ, RZ, RZ ;  /* 0x000000ffff0d7224 */ /* 0x000fe200078e00ff */
[----:B------:R-:W3:Y:S01]  /*5930*/  LDCU.64 UR6, c[0x4][0x78] ;  /* 0x01000f00ff0677ac */ /* 0x000ee20008000a00 */
[----:B-1----:R-:W1:Y:S01]  /*5940*/  LDC.64 R2, c[0x4][R3] ;  /* 0x0100000003027b82 */ /* 0x002e620000000a00 */
[----:B------:R-:W5:Y:S01]  /*5950*/  LDCU.64 UR4, c[0x4][0x10] ;  /* 0x01000200ff0477ac */ /* 0x000f620008000a00 */
[----:B----4-:R-:W-:Y:S01]  /*5960*/  MOV R5, UR9 ;  /* 0x0000000900057c02 */ /* 0x010fe20008000f00 */
[----:B------:R-:W-:Y:S01]  /*5970*/  IMAD.U32 R4, RZ, RZ, UR8 ;  /* 0x00000008ff047e24 */ /* 0x000fe2000f8e00ff */
[----:B---3--:R-:W-:Y:S01]  /*5980*/  MOV R7, UR7 ;  /* 0x0000000700077c02 */ /* 0x008fe20008000f00 */
[----:B------:R-:W-:Y:S01]  /*5990*/  IMAD.U32 R6, RZ, RZ, UR6 ;  /* 0x00000006ff067e24 */ /* 0x000fe2000f8e00ff */
[----:B-----5:R-:W-:Y:S01]  /*59a0*/  MOV R11, UR5 ;  /* 0x00000005000b7c02 */ /* 0x020fe20008000f00 */
[----:B------:R-:W-:Y:S02]  /*59b0*/  IMAD.U32 R10, RZ, RZ, UR4 ;  /* 0x00000004ff0a7e24 */ /* 0x000fe4000f8e00ff */
[----:B------:R-:W-:Y:S07]  /*59c0*/  LEPC R20, `(.L_x_96) ;  /* 0x000000001014794e */ /* 0x000fee0000000000 */
[----:B-12---:R-:W-:Y:S05]  /*59d0*/  CALL.ABS.NOINC R2 ;  /* 0x0000000002007343 */ /* 0x006fea0003c00000 */
.L_x_96:
[----:B------:R-:W-:Y:S05]  /*59e0*/  WARPSYNC.ALL ;  /* 0x0000000000007948 */ /* 0x000fea0003800000 */
[----:B------:R-:W-:Y:S01]  /*59f0*/  R2UR UR4, R48 ;  /* 0x00000000300472ca */ /* 0x000fe200000e0000 */
[----:B------:R-:W-:Y:S01]  /*5a00*/  BSSY.RECONVERGENT B0, `(.L_x_97) ;  /* 0x00000a0000007945 */ /* 0x000fe20003800200 */
[C---:B------:R-:W-:Y:S02]  /*5a10*/  SHF.L.U32 R51, R56.reuse, 0x10, RZ ;  /* 0x0000001038337819 */ /* 0x040fe400000006ff */
[C---:B------:R-:W-:Y:S02]  /*5a20*/  PRMT R49, R56.reuse, 0x8880, RZ ;  /* 0x0000888038317816 */ /* 0x040fe400000000ff */
[----:B------:R-:W-:Y:S02]  /*5a30*/  SHF.R.S32.HI R51, RZ, 0x18, R51 ;  /* 0x00000018ff337819 */ /* 0x000fe40000011433 */
[----:B------:R-:W-:Y:S02]  /*5a40*/  SHF.L.U32 R52, R56, 0x8, RZ ;  /* 0x0000000838347819 */ /* 0x000fe400000006ff */
[C---:B------:R-:W-:Y:S02]  /*5a50*/  PRMT R54, R58.reuse, 0x8880, RZ ;  /* 0x000088803a367816 */ /* 0x040fe400000000ff */
[----:B------:R-:W-:Y:S01]  /*5a60*/  SHF.L.U32 R53, R58, 0x8, RZ ;  /* 0x000000083a357819 */ /* 0x000fe200000006ff */
[----:B-1-3--:R-:W-:Y:S01]  /*5a70*/  LDTM.16dp32bit_t0_t15.x32 R4, tmem[UR4] ;  /* 0x00000004000479ee */ /* 0x00afe20008a80000 */
[----:B------:R-:W2:Y:S01]  /*5a80*/  LDTM.16dp32bit_t16_t31.x32 R4, tmem[UR4+0x20] ;  /* 0x00002004000479ee */ /* 0x000ea20008aa0000 */
[----:B------:R-:W-:Y:S02]  /*5a90*/  ISETP.NE.AND P6, PT, R64, RZ, PT ;  /* 0x000000ff4000720c */ /* 0x000fe40003fc5270 */
[----:B------:R-:W-:Y:S02]  /*5aa0*/  IADD3 R74, PT, PT, R95, UR49, RZ ;  /* 0x000000315f4a7c10 */ /* 0x000fe4000fffe0ff */
[----:B------:R-:W-:Y:S02]  /*5ab0*/  SHF.L.U32 R73, R97, 0x4, RZ ;  /* 0x0000000461497819 */ /* 0x000fe400000006ff */
[----:B------:R-:W-:Y:S02]  /*5ac0*/  SHF.R.S32.HI R53, RZ, 0x18, R53 ;  /* 0x00000018ff357819 */ /* 0x000fe40000011435 */
[----:B------:R-:W-:Y:S02]  /*5ad0*/  IADD3 R112, PT, PT, R74, R73, RZ ;  /* 0x000000494a707210 */ /* 0x000fe40007ffe0ff */
[----:B------:R-:W-:Y:S01]  /*5ae0*/  ISETP.NE.AND P0, PT, R105, RZ, PT ;  /* 0x000000ff6900720c */ /* 0x000fe20003f05270 */
[C---:B--2---:R-:W-:Y:S02]  /*5af0*/  IMAD R0, R47.reuse, R4, RZ ;  /* 0x000000042f007224 */ /* 0x044fe400078e02ff */
[----:B------:R-:W-:Y:S02]  /*5b00*/  IMAD R2, R47, R5, RZ ;  /* 0x000000052f027224 */ /* 0x000fe400078e02ff */
[----:B------:R-:W-:Y:S01]  /*5b10*/  IMAD R0, R49, R50, R0 ;  /* 0x0000003231007224 */ /* 0x000fe200078e0200 */
[----:B------:R-:W-:Y:S01]  /*5b20*/  SHF.R.S32.HI R49, RZ, 0x18, R52 ;  /* 0x00000018ff317819 */ /* 0x000fe20000011434 */
[----:B------:R-:W-:Y:S01]  /*5b30*/  IMAD R3, R47, R6, RZ ;  /* 0x000000062f037224 */ /* 0x000fe200078e02ff */
[----:B------:R-:W-:Y:S01]  /*5b40*/  SHF.L.U32 R52, R57, 0x10, RZ ;  /* 0x0000001039347819 */ /* 0x000fe200000006ff */
[-C--:B------:R-:W-:Y:S01]  /*5b50*/  IMAD R2, R51, R50.reuse, R2 ;  /* 0x0000003233027224 */ /* 0x080fe200078e0202 */
[----:B------:R-:W-:Y:S01]  /*5b60*/  SHF.R.S32.HI R51, RZ, 0x18, R56 ;  /* 0x00000018ff337819 */ /* 0x000fe20000011438 */
[----:B------:R-:W-:Y:S02]  /*5b70*/  IMAD R7, R47, R7, RZ ;  /* 0x000000072f077224 */ /* 0x000fe400078e02ff */
[-C--:B------:R-:W-:Y:S01]  /*5b80*/  IMAD R3, R49, R50.reuse, R3 ;  /* 0x0000003231037224 */ /* 0x080fe200078e0203 */
[----:B------:R-:W-:Y:S01]  /*5b90*/  PRMT R49, R57, 0x8880, RZ ;  /* 0x0000888039317816 */ /* 0x000fe200000000ff */
[----:B------:R-:W-:Y:S01]  /*5ba0*/  IMAD R7, R51, R50, R7 ;  /* 0x0000003233077224 */ /* 0x000fe200078e0207 */
[----:B------:R-:W-:Y:S01]  /*5bb0*/  SHF.R.S32.HI R51, RZ, 0x18, R52 ;  /* 0x00000018ff337819 */ /* 0x000fe20000011434 */
[----:B------:R-:W-:Y:S02]  /*5bc0*/  IMAD R4, R47, R8, RZ ;  /* 0x000000082f047224 */ /* 0x000fe400078e02ff */
[----:B------:R-:W-:Y:S01]  /*5bd0*/  IMAD.SHL.U32 R52, R57, 0x100, RZ ;  /* 0x0000010039347824 */ /* 0x000fe200078e00ff */
[----:B------:R-:W-:Y:S01]  /*5be0*/  I2IP.S8.S32.SAT R65, R7, R3, RZ ;  /* 0x0000000307417239 */ /* 0x000fe200000014ff */
[----:B------:R-:W-:Y:S02]  /*5bf0*/  IMAD R5, R47, R9, RZ ;  /* 0x000000092f057224 */ /* 0x000fe400078e02ff */
[----:B------:R-:W-:Y:S01]  /*5c00*/  IMAD R4, R49, R50, R4 ;  /* 0x0000003231047224 */ /* 0x000fe200078e0204 */
[----:B------:R-:W-:Y:S01]  /*5c10*/  SHF.R.S32.HI R49, RZ, 0x18, R52 ;  /* 0x00000018ff317819 */ /* 0x000fe20000011434 */
[----:B------:R-:W-:Y:S01]  /*5c20*/  IMAD R6, R47, R10, RZ ;  /* 0x0000000a2f067224 */ /* 0x000fe200078e02ff */
[----:B------:R-:W-:Y:S01]  /*5c30*/  I2IP.S8.S32.SAT R64, R2, R0, R65 ;  /* 0x0000000002407239 */ /* 0x000fe20000001441 */
[-C--:B------:R-:W-:Y:S01]  /*5c40*/  IMAD R5, R51, R50.reuse, R5 ;  /* 0x0000003233057224 */ /* 0x080fe200078e0205 */
[----:B------:R-:W-:Y:S01]  /*5c50*/  SHF.L.U32 R52, R58, 0x10, RZ ;  /* 0x000000103a347819 */ /* 0x000fe200000006ff */
[----:B------:R-:W-:Y:S01]  /*5c60*/  IMAD R11, R47, R11, RZ ;  /* 0x0000000b2f0b7224 */ /* 0x000fe200078e02ff */
[----:B------:R-:W-:Y:S01]  /*5c70*/  SHF.R.S32.HI R51, RZ, 0x18, R57 ;  /* 0x00000018ff337819 */ /* 0x000fe20000011439 */
[----:B------:R-:W-:Y:S01]  /*5c80*/  IMAD R6, R49, R50, R6 ;  /* 0x0000003231067224 */ /* 0x000fe200078e0206 */
[----:B------:R-:W-:Y:S01]  /*5c90*/  SHF.R.S32.HI R52, RZ, 0x18, R52 ;  /* 0x00000018ff347819 */ /* 0x000fe20000011434 */
[C---:B------:R-:W-:Y:S02]  /*5ca0*/  IMAD R8, R47.reuse, R12, RZ ;  /* 0x0000000c2f087224 */ /* 0x040fe400078e02ff */
[----:B------:R-:W-:Y:S02]  /*5cb0*/  IMAD.MOV.U32 R49, RZ, RZ, R54 ;  /* 0x000000ffff317224 */ /* 0x000fe400078e0036 */
[----:B------:R-:W-:Y:S02]  /*5cc0*/  IMAD R9, R47, R13, RZ ;  /* 0x0000000d2f097224 */ /* 0x000fe400078e02ff */
[----:B------:R-:W-:Y:S01]  /*5cd0*/  IMAD R11, R51, R50, R11 ;  /* 0x00000032330b7224 */ /* 0x000fe200078e020b */
[----:B------:R-:W-:Y:S01]  /*5ce0*/  SHF.R.S32.HI R51, RZ, 0x18, R58 ;  /* 0x00000018ff337819 */ /* 0x000fe2000001143a */
[----:B------:R-:W-:Y:S02]  /*5cf0*/  IMAD R10, R47, R14, RZ ;  /* 0x0000000e2f0a7224 */ /* 0x000fe400078e02ff */
[----:B------:R-:W-:Y:S01]  /*5d00*/  IMAD R8, R49, R50, R8 ;  /* 0x0000003231087224 */ /* 0x000fe200078e0208 */
[----:B------:R-:W-:Y:S01]  /*5d10*/  I2IP.S8.S32.SAT R65, R11, R6, RZ ;  /* 0x000000060b417239 */ /* 0x000fe200000014ff */
[----:B------:R-:W-:Y:S01]  /*5d20*/  IMAD R15, R47, R15, RZ ;  /* 0x0000000f2f0f7224 */ /* 0x000fe200078e02ff */
[----:B------:R-:W-:Y:S01]  /*5d30*/  PRMT R49, R59, 0x8880, RZ ;  /* 0x000088803b317816 */ /* 0x000fe200000000ff */
[----:B------:R-:W-:Y:S01]  /*5d40*/  IMAD R9, R52, R50, R9 ;  /* 0x0000003234097224 */ /* 0x000fe200078e0209 */
[----:B------:R-:W-:Y:S01]  /*5d50*/  I2IP.S8.S32.SAT R65, R5, R4, R65 ;  /* 0x0000000405417239 */ /* 0x000fe20000001441 */
[-C--:B------:R-:W-:Y:S01]  /*5d60*/  IMAD R10, R53, R50.reuse, R10 ;  /* 0x00000032350a7224 */ /* 0x080fe200078e020a */
[----:B------:R-:W-:Y:S01]  /*5d70*/  SHF.L.U32 R53, R59, 0x8, RZ ;  /* 0x000000083b357819 */ /* 0x000fe200000006ff */
[----:B------:R-:W-:Y:S01]  /*5d80*/  IMAD R15, R51, R50, R15 ;  /* 0x00000032330f7224 */ /* 0x000fe200078e020f */
[----:B------:R-:W-:Y:S01]  /*5d90*/  SHF.L.U32 R51, R59, 0x10, RZ ;  /* 0x000000103b337819 */ /* 0x000fe200000006ff */
[C---:B------:R-:W-:Y:S01]  /*5da0*/  IMAD R12, R47.reuse, R16, RZ ;  /* 0x000000102f0c7224 */ /* 0x040fe200078e02ff */
[----:B------:R-:W-:Y:S01]  /*5db0*/  SHF.R.S32.HI R53, RZ, 0x18, R53 ;  /* 0x00000018ff357819 */ /* 0x000fe20000011435 */
[C---:B------:R-:W-:Y:S01]  /*5dc0*/  IMAD R13, R47.reuse, R17, RZ ;  /* 0x000000112f0d7224 */ /* 0x040fe200078e02ff */
[----:B------:R-:W-:Y:S01]  /*5dd0*/  SHF.R.S32.HI R51, RZ, 0x18, R51 ;  /* 0x00000018ff337819 */ /* 0x000fe20000011433 */
[----:B------:R-:W-:Y:S01]  /*5de0*/  IMAD R14, R47, R18, RZ ;  /* 0x000000122f0e7224 */ /* 0x000fe200078e02ff */
[----:B------:R-:W-:Y:S01]  /*5df0*/  I2IP.S8.S32.SAT R66, R15, R10, RZ ;  /* 0x0000000a0f427239 */ /* 0x000fe200000014ff */
[----:B------:R-:W-:Y:S01]  /*5e00*/  IMAD R12, R49, R50, R12 ;  /* 0x00000032310c7224 */ /* 0x000fe200078e020c */
[----:B------:R-:W-:Y:S01]  /*5e10*/  SHF.R.S32.HI R49, RZ, 0x18, R59 ;  /* 0x00000018ff317819 */ /* 0x000fe2000001143b */
[----:B------:R-:W-:Y:S01]  /*5e20*/  IMAD R19, R47, R19, RZ ;  /* 0x000000132f137224 */ /* 0x000fe200078e02ff */
[----:B------:R-:W-:Y:S01]  /*5e30*/  I2IP.S8.S32.SAT R66, R9, R8, R66 ;  /* 0x0000000809427239 */ /* 0x000fe20000001442 */
[-C--:B------:R-:W-:Y:S01]  /*5e40*/  IMAD R13, R51, R50.reuse, R13 ;  /* 0x00000032330d7224 */ /* 0x080fe200078e020d */
[C---:B------:R-:W-:Y:S01]  /*5e50*/  PRMT R51, R60.reuse, 0x8880, RZ ;  /* 0x000088803c337816 */ /* 0x040fe200000000ff */
[-C--:B------:R-:W-:Y:S01]  /*5e60*/  IMAD R14, R53, R50.reuse, R14 ;  /* 0x00000032350e7224 */ /* 0x080fe200078e020e */
[----:B------:R-:W-:Y:S01]  /*5e70*/  PRMT R53, R61, 0x8880, RZ ;  /* 0x000088803d357816 */ /* 0x000fe200000000ff */
[----:B------:R-:W-:Y:S01]  /*5e80*/  IMAD R19, R49, R50, R19 ;  /* 0x0000003231137224 */ /* 0x000fe200078e0213 */
[----:B------:R-:W-:Y:S01]  /*5e90*/  MOV R49, R51 ;  /* 0x0000003300317202 */ /* 0x000fe20000000f00 */
[----:B------:R-:W-:Y:S02]  /*5ea0*/  IMAD R16, R47, R20, RZ ;  /* 0x000000142f107224 */ /* 0x000fe400078e02ff */
[C---:B------:R-:W-:Y:S01]  /*5eb0*/  IMAD.U32 R52, R60.reuse, 0x10000, RZ ;  /* 0x000100003c347824 */ /* 0x040fe200078e00ff */
[----:B------:R-:W-:Y:S01]  /*5ec0*/  I2IP.S8.S32.SAT R67, R19, R14, RZ ;  /* 0x0000000e13437239 */ /* 0x000fe200000014ff */
[----:B------:R-:W-:Y:S01]  /*5ed0*/  IMAD R16, R49, R50, R16 ;  /* 0x0000003231107224 */ /* 0x000fe200078e0210 */
[----:B------:R-:W-:Y:S01]  /*5ee0*/  SHF.L.U32 R49, R60, 0x8, RZ ;  /* 0x000000083c317819 */ /* 0x000fe200000006ff */
[C---:B------:R-:W-:Y:S01]  /*5ef0*/  IMAD R17, R47.reuse, R21, RZ ;  /* 0x000000152f117224 */ /* 0x040fe200078e02ff */
[----:B------:R-:W-:Y:S01]  /*5f00*/  SHF.R.S32.HI R51, RZ, 0x18, R52 ;  /* 0x00000018ff337819 */ /* 0x000fe20000011434 */
[C---:B------:R-:W-:Y:S01]  /*5f10*/  IMAD R18, R47.reuse, R22, RZ ;  /* 0x000000162f127224 */ /* 0x040fe200078e02ff */
[----:B------:R-:W-:Y:S01]  /*5f20*/  SHF.R.S32.HI R49, RZ, 0x18, R49 ;  /* 0x00000018ff317819 */ /* 0x000fe20000011431 */
[----:B------:R-:W-:Y:S01]  /*5f30*/  IMAD R23, R47, R23, RZ ;  /* 0x000000172f177224 */ /* 0x000fe200078e02ff */
[----:B------:R-:W-:Y:S01]  /*5f40*/  I2IP.S8.S32.SAT R67, R13, R12, R67 ;  /* 0x0000000c0d437239 */ /* 0x000fe20000001443 */
[----:B------:R-:W-:Y:S01]  /*5f50*/  IMAD R17, R51, R50, R17 ;  /* 0x0000003233117224 */ /* 0x000fe200078e0211 */
[C---:B------:R-:W-:Y:S01]  /*5f60*/  SHF.L.U32 R52, R61.reuse, 0x10, RZ ;  /* 0x000000103d347819 */ /* 0x040fe200000006ff */
[----:B------:R-:W-:Y:S01]  /*5f70*/  IMAD.SHL.U32 R54, R61, 0x100, RZ ;  /* 0x000001003d367824 */ /* 0x000fe200078e00ff */
[----:B------:R-:W-:Y:S01]  /*5f80*/  SHF.R.S32.HI R51, RZ, 0x18, R60 ;  /* 0x00000018ff337819 */ /* 0x000fe2000001143c */
[----:B------:R-:W-:Y:S01]  /*5f90*/  IMAD R20, R47, R24, RZ ;  /* 0x000000182f147224 */ /* 0x000fe200078e02ff */
[----:B------:R1:W-:Y:S01]  /*5fa0*/  STS.128 [R95+UR49+0x2200], R64 ;  /* 0x002200405f007988 */ /* 0x0003e20008000c31 */
[-C--:B------:R-:W-:Y:S01]  /*5fb0*/  IMAD R18, R49, R50.reuse, R18 ;  /* 0x0000003231127224 */ /* 0x080fe200078e0212 */
[----:B------:R-:W-:Y:S01]  /*5fc0*/  SHF.R.S32.HI R52, RZ, 0x18, R52 ;  /* 0x00000018ff347819 */ /* 0x000fe20000011434 */
[----:B------:R-:W-:Y:S01]  /*5fd0*/  IMAD R21, R47, R25, RZ ;  /* 0x000000192f157224 */ /* 0x000fe200078e02ff */
[----:B------:R-:W-:Y:S01]  /*5fe0*/  SHF.R.S32.HI R49, RZ, 0x18, R54 ;  /* 0x00000018ff317819 */ /* 0x000fe20000011436 */
[----:B------:R-:W-:Y:S01]  /*5ff0*/  IMAD R23, R51, R50, R23 ;  /* 0x0000003233177224 */ /* 0x000fe200078e0217 */
[----:B------:R-:W-:Y:S01]  /*6000*/  SHF.R.S32.HI R51, RZ, 0x18, R61 ;  /* 0x00000018ff337819 */ /* 0x000fe2000001143d */
[----:B------:R-:W-:Y:S01]  /*6010*/  IMAD R22, R47, R26, RZ ;  /* 0x0000001a2f167224 */ /* 0x000fe200078e02ff */
[----:B------:R-:W-:Y:S01]  /*6020*/  SHF.R.S32.HI R54, RZ, 0x18, R63 ;  /* 0x00000018ff367819 */ /* 0x000fe2000001143f */
[----:B------:R-:W-:Y:S01]  /*6030*/  IMAD R20, R53, R50, R20 ;  /* 0x0000003235147224 */ /* 0x000fe200078e0214 */
[----:B------:R-:W-:Y:S01]  /*6040*/  I2IP.S8.S32.SAT R68, R23, R18, RZ ;  /* 0x0000001217447239 */ /* 0x000fe200000014ff */
[----:B------:R-:W-:Y:S01]  /*6050*/  IMAD R27, R47, R27, RZ ;  /* 0x0000001b2f1b7224 */ /* 0x000fe200078e02ff */
[----:B------:R-:W-:Y:S01]  /*6060*/  SHF.L.U32 R53, R62, 0x8, RZ ;  /* 0x000000083e357819 */ /* 0x000fe200000006ff */
[-C--:B------:R-:W-:Y:S01]  /*6070*/  IMAD R21, R52, R50.reuse, R21 ;  /* 0x0000003234157224 */ /* 0x080fe200078e0215 */
[C---:B------:R-:W-:Y:S01]  /*6080*/  SHF.L.U32 R52, R62.reuse, 0x10, RZ ;  /* 0x000000103e347819 */ /* 0x040fe200000006ff */
[----:B------:R-:W-:Y:S01]  /*6090*/  IMAD R22, R49, R50, R22 ;  /* 0x0000003231167224 */ /* 0x000fe200078e0216 */
[----:B------:R-:W-:Y:S01]  /*60a0*/  PRMT R49, R62, 0x8880, RZ ;  /* 0x000088803e317816 */ /* 0x000fe200000000ff */
[----:B------:R-:W-:Y:S01]  /*60b0*/  IMAD R24, R47, R28, RZ ;  /* 0x0000001c2f187224 */ /* 0x000fe200078e02ff */
[----:B------:R-:W-:Y:S01]  /*60c0*/  I2IP.S8.S32.SAT R68, R17, R16, R68 ;  /* 0x0000001011447239 */ /* 0x000fe20000001444 */
[----:B------:R-:W-:Y:S01]  /*60d0*/  IMAD R27, R51, R50, R27 ;  /* 0x00000032331b7224 */ /* 0x000fe200078e021b */
[----:B------:R-:W-:Y:S01]  /*60e0*/  SHF.R.S32.HI R51, RZ, 0x18, R52 ;  /* 0x00000018ff337819 */ /* 0x000fe20000011434 */
[C---:B------:R-:W-:Y:S01]  /*60f0*/  IMAD R25, R47.reuse, R29, RZ ;  /* 0x0000001d2f197224 */ /* 0x040fe200078e02ff */
[----:B------:R-:W-:Y:S01]  /*6100*/  SHF.R.S32.HI R53, RZ, 0x18, R53 ;  /* 0x00000018ff357819 */ /* 0x000fe20000011435 */
[----:B------:R-:W-:Y:S01]  /*6110*/  IMAD R26, R47, R30, RZ ;  /* 0x0000001e2f1a7224 */ /* 0x000fe200078e02ff */
[----:B------:R-:W-:Y:S01]  /*6120*/  I2IP.S8.S32.SAT R69, R27, R22, RZ ;  /* 0x000000161b457239 */ /* 0x000fe200000014ff */
[-C--:B------:R-:W-:Y:S01]  /*6130*/  IMAD R24, R49, R50.reuse, R24 ;  /* 0x0000003231187224 */ /* 0x080fe200078e0218 */
[----:B------:R-:W-:Y:S01]  /*6140*/  SHF.L.U32 R52, R63, 0x10, RZ ;  /* 0x000000103f347819 */ /* 0x000fe200000006ff */
[----:B------:R-:W-:Y:S01]  /*6150*/  IMAD R25, R51, R50, R25 ;  /* 0x0000003233197224 */ /* 0x000fe200078e0219 */
[----:B------:R-:W-:Y:S01]  /*6160*/  I2IP.S8.S32.SAT R69, R21, R20, R69 ;  /* 0x0000001415457239 */ /* 0x000fe20000001445 */
[----:B------:R-:W-:Y:S01]  /*6170*/  IMAD R26, R53, R50, R26 ;  /* 0x00000032351a7224 */ /* 0x000fe200078e021a */
[----:B------:R-:W-:Y:S01]  /*6180*/  SHF.R.S32.HI R49, RZ, 0x18, R62 ;  /* 0x00000018ff317819 */ /* 0x000fe2000001143e */
[----:B------:R-:W-:Y:S01]  /*6190*/  IMAD R31, R47, R31, RZ ;  /* 0x0000001f2f1f7224 */ /* 0x000fe200078e02ff */
[C---:B------:R-:W-:Y:S01]  /*61a0*/  PRMT R51, R63.reuse, 0x8880, RZ ;  /* 0x000088803f337816 */ /* 0x040fe200000000ff */
[----:B------:R-:W-:Y:S01]  /*61b0*/  IMAD.SHL.U32 R53, R63, 0x100, RZ ;  /* 0x000001003f357824 */ /* 0x000fe200078e00ff */
[----:B------:R-:W-:Y:S01]  /*61c0*/  SHF.R.S32.HI R52, RZ, 0x18, R52 ;  /* 0x00000018ff347819 */ /* 0x000fe20000011434 */
[C---:B------:R-:W-:Y:S02]  /*61d0*/  IMAD R28, R47.reuse, R32, RZ ;  /* 0x000000202f1c7224 */ /* 0x040fe400078e02ff */
[----:B------:R-:W-:Y:S01]  /*61e0*/  IMAD R29, R47, R33, RZ ;  /* 0x000000212f1d7224 */ /* 0x000fe200078e02ff */
[----:B------:R-:W-:Y:S01]  /*61f0*/  SHF.R.S32.HI R53, RZ, 0x18, R53 ;  /* 0x00000018ff357819 */ /* 0x000fe20000011435 */
[-C--:B------:R-:W-:Y:S02]  /*6200*/  IMAD R31, R49, R50.reuse, R31 ;  /* 0x00000032311f7224 */ /* 0x080fe400078e021f */
[----:B------:R-:W-:Y:S02]  /*6210*/  IMAD R28, R51, R50, R28 ;  /* 0x00000032331c7224 */ /* 0x000fe400078e021c */
[----:B------:R-:W-:Y:S01]  /*6220*/  IMAD R30, R47, R34, RZ ;  /* 0x000000222f1e7224 */ /* 0x000fe200078e02ff */
[----:B------:R-:W-:Y:S01]  /*6230*/  I2IP.S8.S32.SAT R75, R31, R26, RZ ;  /* 0x0000001a1f4b7239 */ /* 0x000fe200000014ff */
[----:B------:R-:W-:Y:S02]  /*6240*/  IMAD R29, R52, R50, R29 ;  /* 0x00000032341d7224 */ /* 0x000fe400078e021d */
[----:B------:R-:W-:Y:S01]  /*6250*/  IMAD R35, R47, R35, RZ ;  /* 0x000000232f237224 */ /* 0x000fe200078e02ff */
[----:B------:R-:W-:Y:S01]  /*6260*/  I2IP.S8.S32.SAT R70, R25, R24, R75 ;  /* 0x0000001819467239 */ /* 0x000fe2000000144b */
[-C--:B------:R-:W-:Y:S01]  /*6270*/  IMAD R30, R53, R50.reuse, R30 ;  /* 0x00000032351e7224 */ /* 0x080fe200078e021e */
[----:B------:R-:W-:Y:S01]  /*6280*/  LEA R75, R100, UR49, 0x3 ;  /* 0x00000031644b7c11 */ /* 0x000fe2000f8e18ff */
[----:B------:R-:W-:Y:S05]  /*6290*/  IMAD R35, R54, R50, R35 ;  /* 0x0000003236237224 */ /* 0x000fea00078e0223 */
[----:B------:R-:W-:Y:S04]  /*62a0*/  I2IP.S8.S32.SAT R76, R35, R30, RZ ;  /* 0x0000001e234c7239 */ /* 0x000fe800000014ff */
[----:B------:R-:W-:Y:S02]  /*62b0*/  I2IP.S8.S32.SAT R71, R29, R28, R76 ;  /* 0x0000001c1d477239 */ /* 0x000fe4000000144c */
[----:B------:R-:W-:Y:S03]  /*62c0*/  @P6 SHF.L.U32 R76, R99, 0x1f, RZ ;  /* 0x0000001f634c6819 */ /* 0x000fe600000006ff */
[----:B------:R1:W-:Y:S01]  /*62d0*/  STS.128 [R112+0x2210], R68 ;  /* 0x0022104470007388 */ /* 0x0003e20000000c00 */
[----:B------:R-:W-:Y:S01]  /*62e0*/  @!PT LDS RZ, [RZ] ;  /* 0x00000000fffff984 */ /* 0x000fe20000000800 */
[----:B------:R-:W-:Y:S01]  /*62f0*/  @!PT LDS RZ, [RZ] ;  /* 0x00000000fffff984 */ /* 0x000fe20000000800 */
[----:B------:R-:W-:Y:S01]  /*6300*/  @!PT LDS RZ, [RZ] ;  /* 0x00000000fffff984 */ /* 0x000fe20000000800 */
[----:B------:R-:W-:Y:S01]  /*6310*/  @!PT LDS RZ, [RZ] ;  /* 0x00000000fffff984 */ /* 0x000fe20000000800 */
[----:B------:R2:W-:Y:S07]  /*6320*/  MEMBAR.ALL.CTA ;  /* 0x0000000000007992 */ /* 0x0005ee0000008000 */
[----:B--2---:R-:W2:Y:S02]  /*6330*/  FENCE.VIEW.ASYNC.S ;  /* 0x00000000000073c6 */ /* 0x004ea40000000000 */
[----:B--2---:R-:W-:Y:S06]  /*6340*/  BAR.SYNC.DEFER_BLOCKING 0x1, 0x80 ;  /* 0x0042000000007b1d */ /* 0x004fec0000010000 */
[----:B------:R-:W-:Y:S05]  /*6350*/  @P0 BRA `(.L_x_98) ;  /* 0x0000000000280947 */ /* 0x000fea0003800000 */
[----:B------:R-:W-:Y:S02]  /*6360*/  UIADD3 UR4, UPT, UPT, UR49, 0x2200, URZ ;  /* 0x0000220031047890 */ /* 0x000fe4000fffe0ff */
[----:B------:R-:W-:Y:S01]  /*6370*/  UIADD3 UR6, UP0, UPT, UR52, 0x680, URZ ;  /* 0x0000068034067890 */ /* 0x000fe2000ff1e0ff */
[----:B------:R-:W-:Y:S03]  /*6380*/  UMOV UR43, UR36 ;  /* 0x00000024002b7c82 */ /* 0x000fe60008000000 */
[----:B------:R-:W-:Y:S01]  /*6390*/  MOV R104, UR4 ;  /* 0x0000000400687c02 */ /* 0x000fe20008000f00 */
[----:B------:R-:W-:Y:S03]  /*63a0*/  UIADD3.X UR7, UPT, UPT, URZ, UR53, URZ, UP0, !UPT ;  /* 0x00000035ff077290 */ /* 0x000fe600087fe4ff */
[----:B------:R-:W-:Y:S11]  /*63b0*/  R2UR UR40, R104 ;  /* 0x00000000682872ca */ /* 0x000ff600000e0000 */
[----:B------:R-:W-:Y:S02]  /*63c0*/  @!UPT UIADD3 URZ, UPT, UPT, URZ, URZ, URZ ;  /* 0x000000fffffff290 */ /* 0x000fe4000fffe0ff */
[----:B------:R2:W-:Y:S01]  /*63d0*/  UTMASTG.3D [UR40], [UR6] ;  /* 0x00000028060073b5 */ /* 0x0005e20008010000 */
[----:B------:R0:W-:Y:S01]  /*63e0*/  UTMACMDFLUSH ;  /* 0x00000000000079b7 */ /* 0x0001e20000000000 */
[----:B--2---:R-:W-:Y:S04]  /*63f0*/  DEPBAR.LE SB0, 0x1 ;  /* 0x000080400000791a */ /* 0x004fe80000000000 */
.L_x_98:
[----:B------:R-:W-:Y:S05]  /*6400*/  BSYNC.RECONVERGENT B0 ;  /* 0x0000000000007941 */ /* 0x000fea0003800200 */
.L_x_97:
[----:B------:R-:W-:Y:S06]  /*6410*/  BAR.SYNC.DEFER_BLOCKING 0x1, 0x80 ;  /* 0x0042000000007b1d */ /* 0x000fec0000010000 */
[----:B------:R-:W2:Y:S01]  /*6420*/  @P6 SYNCS.PHASECHK.TRANS64.TRYWAIT P0, [R75+URZ+0x70], R76 ;  /* 0x0000704c4b0065a7 */ /* 0x000ea200080011ff */
[----:B------:R-:W-:Y:S01]  /*6430*/  BSSY B1, `(.L_x_99) ;  /* 0x000001f000017945 */ /* 0x000fe20003800000 */
[----:B--2---:R-:W-:Y:S03]  /*6440*/  @P6 SEL R55, RZ, 0x1, !P0 ;  /* 0x00000001ff376807 */ /* 0x004fe60004000000 */
[----:B------:R-:W-:Y:S05]  /*6450*/  @!P6 BRA `(.L_x_100) ;  /* 0x000000000070e947 */ /* 0x000fea0003800000 */
[----:B------:R-:W-:Y:S01]  /*6460*/  ISETP.NE.AND P1, PT, R72, RZ, PT ;  /* 0x000000ff4800720c */ /* 0x000fe20003f25270 */
[----:B------:R-:W-:Y:S01]  /*6470*/  BSSY B0, `(.L_x_101) ;  /* 0x0000008000007945 */ /* 0x000fe20003800000 */
[----:B------:R-:W-:Y:S11]  /*6480*/  ISETP.NE.AND P0, PT, R55, RZ, PT ;  /* 0x000000ff3700720c */ /* 0x000ff60003f05270 */
[----:B------:R-:W-:Y:S04]  /*6490*/  @P1 IMAD R74, R100, 0x1000, R74 ;  /* 0x00001000644a1824 */ /* 0x000fe800078e024a */
[----:B------:R-:W-:Y:S01]  /*64a0*/  @P1 IMAD.IADD R73, R73, 0x1, R74 ;  /* 0x0000000149491824 */ /* 0x000fe200078e024a */
[----:B------:R-:W-:Y:S06]  /*64b0*/  @P0 BRA `(.L_x_102) ;  /* 0x00000000000c0947 */ /* 0x000fec0003800000 */
[----:B------:R-:W-:Y:S04]  /*64c0*/  SHF.L.U32 R0, R99, 0x1f, RZ ;  /* 0x0000001f63007819 */ /* 0x000fe800000006ff */
[----:B------:R-:W2:Y:S02]  /*64d0*/  SYNCS.PHASECHK.TRANS64.TRYWAIT P0, [R75+URZ+0x70], R0 ;  /* 0x000070004b0075a7 */ /* 0x000ea400080011ff */
[----:B--2---:R-:W-:Y:S05]  /*64e0*/  @!P0 BRA `(.L_x_103) ;  /* 0x0000001800108947 */ /* 0x004fea0003800000 */
.L_x_102:
[----:B------:R-:W-:Y:S05]  /*64f0*/  BSYNC B0 ;  /* 0x0000000000007941 */ /* 0x000fea0003800000 */
.L_x_101:
[----:B------:R-:W-:Y:S01]  /*6500*/  ISETP.NE.AND P0, PT, R72, RZ, PT ;  /* 0x000000ff4800720c */ /* 0x000fe20003f05270 */
[----:B--2---:R-:W-:Y:S02]  /*6510*/  VIADD R75, R75, 0x80 ;  /* 0x000000804b4b7836 */ /* 0x004fe40000000000 */
[----:B------:R-:W-:Y:S02]  /*6520*/  IMAD.U32 R0, RZ, RZ, UR37 ;  /* 0x00000025ff007e24 */ /* 0x000fe4000f8e00ff */
[----:B------:R-:W-:Y:S03]  /*6530*/  VIADD R100, R100, 0x1 ;  /* 0x0000000164647836 */ /* 0x000fe60000000000 */
[----:B------:R-:W-:Y:S05]  /*6540*/  PRMT R0, R0, 0x654, R75 ;  /* 0x0000065400007816 */ /* 0x000fea000000004b */
[----:B------:R2:W3:Y:S04]  /*6550*/  @P0 LDS.128 R56, [R74+0x200] ;  /* 0x000200004a380984 */ /* 0x0004e80000000c00 */
[----:B------:R2:W4:Y:S01]  /*6560*/  @P0 LDS.128 R60, [R73+0x210] ;  /* 0x00021000493c0984 */ /* 0x0005220000000c00 */
        /* <DEDUP_REMOVED lines=10> */
[----:B--23--:R-:W-:Y:S02]  /*6610*/  LOP3.LUT R99, R99, R0, RZ, 0x3c, !PT ;  /* 0x0000000063637212 */ /* 0x00cfe400078e3cff */
.L_x_100:
[----:B------:R-:W-:Y:S05]  /*6620*/  BSYNC B1 ;  /* 0x0000000000017941 */ /* 0x000fea0003800000 */
.L_x_99:
[----:B------:R-:W-:Y:S05]  /*6630*/  VIADD R3, R48, 0x40 ;  /* 0x0000004030037836 */ /* 0x000fea0000000000 */
[----:B------:R-:W-:Y:S04]  /*6640*/  SHF.R.U32.HI R3, RZ, 0x15, R3 ;  /* 0x00000015ff037819 */ /* 0x000fe80000011603 */
[----:B------:R-:W-:Y:S11]  /*6650*/  LOP3.LUT P0, RZ, R3, 0x3, R96, 0x48, !PT ;  /* 0x0000000303ff7812 */ /* 0x000ff60007804860 */
[----:B------:R-:W-:Y:S02]  /*6660*/  @!UPT UIADD3 URZ, UPT, UPT, URZ, URZ, URZ ;  /* 0x000000fffffff290 */ /* 0x000fe4000fffe0ff */
[----:B------:R-:W-:Y:S05]  /*6670*/  @!P0 BRA `(.L_x_104) ;  /* 0x0000000000408947 */ /* 0x000fea0003800000 */
[----:B------:R-:W2:Y:S01]  /*6680*/  LDCU.64 UR8, c[0x4][0x70] ;  /* 0x01000e00ff0877ac */ /* 0x000ea20008000a00 */
[----:B------:R-:W-:Y:S01]  /*6690*/  MOV R3, 0x0 ;  /* 0x0000000000037802 */ /* 0x000fe20000000f00 */
[----:B------:R-:W-:Y:S02]  /*66a0*/  HFMA2 R12, -RZ, RZ, 0, 5.9604644775390625e-08 ;  /* 0x00000001ff0c7431 */ /* 0x000fe400000001ff */
[----:B------:R-:W-:Y:S02]  /*66b0*/  IMAD.MOV.U32 R8, RZ, RZ, 0x192 ;  /* 0x00000192ff087424 */ /* 0x000fe400078e00ff */
[----:B------:R-:W-:Y:S01]  /*66c0*/  IMAD.MOV.U32 R13, RZ, RZ, RZ ;  /* 0x000000ffff0d7224 */ /* 0x000fe200078e00ff */
[----:B------:R-:W3:Y:S01]  /*66d0*/  LDCU.64 UR6, c[0x4][0x78] ;  /* 0x01000f00ff0677ac */ /* 0x000ee20008000a00 */
[----:B------:R-:W1:Y:S01]  /*66e0*/  LDC.64 R2, c[0x4][R3] ;  /* 0x0100000003027b82 */ /* 0x000e620000000a00 */
[----:B------:R-:W5:Y:S01]  /*66f0*/  LDCU.64 UR4, c[0x4][0x10] ;  /* 0x01000200ff0477ac */ /* 0x000f620008000a00 */
[----:B--2---:R-:W-:Y:S01]  /*6700*/  MOV R5, UR9 ;  /* 0x0000000900057c02 */ /* 0x004fe20008000f00 */
[----:B------:R-:W-:Y:S01]  /*6710*/  IMAD.U32 R4, RZ, RZ, UR8 ;  /* 0x00000008ff047e24 */ /* 0x000fe2000f8e00ff */
[----:B---3--:R-:W-:Y:S01]  /*6720*/  MOV R7, UR7 ;  /* 0x0000000700077c02 */ /* 0x008fe20008000f00 */
[----:B------:R-:W-:Y:S01]  /*6730*/  IMAD.U32 R6, RZ, RZ, UR6 ;  /* 0x00000006ff067e24 */ /* 0x000fe2000f8e00ff */
[----:B-----5:R-:W-:Y:S01]  /*6740*/  MOV R11, UR5 ;  /* 0x00000005000b7c02 */ /* 0x020fe20008000f00 */
[----:B------:R-:W-:Y:S02]  /*6750*/  IMAD.U32 R10, RZ, RZ, UR4 ;  /* 0x00000004ff0a7e24 */ /* 0x000fe4000f8e00ff */
[----:B------:R-:W-:Y:S07]  /*6760*/  LEPC R20, `(.L_x_104) ;  /* 0x000000001014794e */ /* 0x000fee0000000000 */
[----:B-1--4-:R-:W-:Y:S05]  /*6770*/  CALL.ABS.NOINC R2 ;  /* 0x0000000002007343 */ /* 0x012fea0003c00000 */
.L_x_104:
[----:B------:R-:W-:Y:S01]  /*6780*/  ISETP.NE.AND P0, PT, R105, RZ, PT ;  /* 0x000000ff6900720c */ /* 0x000fe20003f05270 */
[----:B------:R-:W-:Y:S05]  /*6790*/  WARPSYNC.ALL ;  /* 0x0000000000007948 */ /* 0x000fea0003800000 */
[----:B------:R-:W-:Y:S01]  /*67a0*/  IMAD.SHL.U32 R80, R57, 0x100, RZ ;  /* 0x0000010039507824 */ /* 0x000fe200078e00ff */
[----:B------:R-:W-:Y:S01]  /*67b0*/  R2UR UR4, R48 ;  /* 0x00000000300472ca */ /* 0x000fe200000e0000 */
[----:B------:R-:W-:Y:S01]  /*67c0*/  IMAD.SHL.U32 R74, R59, 0x100, RZ ;  /* 0x000001003b4a7824 */ /* 0x000fe200078e00ff */
[C---:B------:R-:W-:Y:S01]  /*67d0*/  SHF.L.U32 R51, R56.reuse, 0x10, RZ ;  /* 0x0000001038337819 */ /* 0x040fe200000006ff */
[----:B-1--4-:R-:W-:Y:S01]  /*67e0*/  IMAD.SHL.U32 R68, R61, 0x100, RZ ;  /* 0x000001003d447824 */ /* 0x012fe200078e00ff */
[C---:B------:R-:W-:Y:S01]  /*67f0*/  PRMT R49, R56.reuse, 0x8880, RZ ;  /* 0x0000888038317816 */ /* 0x040fe200000000ff */
[----:B------:R-:W-:Y:S01]  /*6800*/  BSSY.RECONVERGENT B0, `(.L_x_105) ;  /* 0x000009e000007945 */ /* 0x000fe20003800200 */
[----:B------:R-:W-:Y:S02]  /*6810*/  SHF.L.U32 R53, R56, 0x8, RZ ;  /* 0x0000000838357819 */ /* 0x000fe400000006ff */
[----:B------:R-:W-:Y:S02]  /*6820*/  SHF.R.S32.HI R51, RZ, 0x18, R51 ;  /* 0x00000018ff337819 */ /* 0x000fe40000011433 */
[C---:B------:R-:W-:Y:S02]  /*6830*/  PRMT R82, R57.reuse, 0x8880, RZ ;  /* 0x0000888039527816 */ /* 0x040fe400000000ff */
[----:B------:R-:W-:Y:S01]  /*6840*/  SHF.R.S32.HI R53, RZ, 0x18, R53 ;  /* 0x00000018ff357819 */ /* 0x000fe20000011435 */
[----:B------:R-:W-:Y:S01]  /*6850*/  LDTM.16dp32bit_t0_t15.x32 R4, tmem[UR4+0x40] ;  /* 0x00004004000479ee */ /* 0x000fe20008a80000 */
[----:B------:R-:W1:Y:S01]  /*6860*/  LDTM.16dp32bit_t16_t31.x32 R4, tmem[UR4+0x60] ;  /* 0x00006004000479ee */ /* 0x000e620008aa0000 */
[----:B------:R-:W-:Y:S01]  /*6870*/  NOP ;  /* 0x0000000000007918 */ /* 0x000fe20000000000 */
[----:B------:R-:W-:Y:S02]  /*6880*/  R2UR UR5, R108 ;  /* 0x000000006c0572ca */ /* 0x000fe400000e0000 */
[----:B------:R-:W-:Y:S02]  /*6890*/  SHF.R.S32.HI R52, RZ, 0x18, R56 ;  /* 0x00000018ff347819 */ /* 0x000fe40000011438 */
[----:B------:R-:W-:Y:S02]  /*68a0*/  SHF.L.U32 R81, R57, 0x10, RZ ;  /* 0x0000001039517819 */ /* 0x000fe400000006ff */
[C---:B------:R-:W-:Y:S02]  /*68b0*/  PRMT R79, R58.reuse, 0x8880, RZ ;  /* 0x000088803a4f7816 */ /* 0x040fe400000000ff */
[----:B------:R-:W-:Y:S02]  /*68c0*/  SHF.R.S32.HI R54, RZ, 0x18, R57 ;  /* 0x00000018ff367819 */ /* 0x000fe40000011439 */
[----:B------:R-:W-:Y:S02]  /*68d0*/  SHF.L.U32 R78, R58, 0x10, RZ ;  /* 0x000000103a4e7819 */ /* 0x000fe400000006ff */
[C---:B------:R-:W-:Y:S01]  /*68e0*/  PRMT R76, R59.reuse, 0x8880, RZ ;  /* 0x000088803b4c7816 */ /* 0x040fe200000000ff */
[----:B------:R-:W-:Y:S01]  /*68f0*/  UIADD3 UR5, UPT, UPT, UR5, 0xe0, URZ ;  /* 0x000000e005057890 */ /* 0x000fe2000fffe0ff */
[----:B------:R-:W-:Y:S02]  /*6900*/  SHF.R.S32.HI R55, RZ, 0x18, R58 ;  /* 0x00000018ff377819 */ /* 0x000fe4000001143a */
[----:B------:R-:W-:Y:S01]  /*6910*/  SHF.L.U32 R75, R59, 0x10, RZ ;  /* 0x000000103b4b7819 */ /* 0x000fe200000006ff */
[----:B------:R-:W-:Y:S01]  /*6920*/  UPRMT UR5, UR37, 0x654, UR5 ;  /* 0x0000065425057896 */ /* 0x000fe20008000005 */
[C---:B------:R-:W-:Y:S02]  /*6930*/  PRMT R73, R60.reuse, 0x8880, RZ ;  /* 0x000088803c497816 */ /* 0x040fe400000000ff */
[----:B------:R-:W-:Y:S01]  /*6940*/  SHF.R.S32.HI R56, RZ, 0x18, R59 ;  /* 0x00000018ff387819 */ /* 0x000fe2000001143b */
[C---:B-1----:R-:W-:Y:S01]  /*6950*/  IMAD R4, R47.reuse, R4, RZ ;  /* 0x000000042f047224 */ /* 0x042fe200078e02ff */
[----:B------:R-:W-:Y:S01]  /*6960*/  SHF.L.U32 R72, R60, 0x10, RZ ;  /* 0x000000103c487819 */ /* 0x000fe200000006ff */
[----:B------:R-:W-:Y:S01]  /*6970*/  IMAD R5, R47, R5, RZ ;  /* 0x000000052f057224 */ /* 0x000fe200078e02ff */
[----:B------:R-:W-:Y:S01]  /*6980*/  PRMT R70, R61, 0x8880, RZ ;  /* 0x000088803d467816 */ /* 0x000fe200000000ff */
[----:B------:R-:W-:Y:S01]  /*6990*/  IMAD R6, R47, R6, RZ ;  /* 0x000000062f067224 */ /* 0x000fe200078e02ff */
[----:B------:R-:W-:Y:S01]  /*69a0*/  SYNCS.ARRIVE.TRANS64.RED.A1T0 RZ, [UR5], RZ ;  /* 0x000000ffffff79a7 */ /* 0x000fe20008100405 */
[----:B------:R-:W-:Y:S01]  /*69b0*/  IMAD R4, R49, R50, R4 ;  /* 0x0000003231047224 */ /* 0x000fe200078e0204 */
[----:B------:R-:W-:Y:S01]  /*69c0*/  MOV R49, R82 ;  /* 0x0000005200317202 */ /* 0x000fe20000000f00 */
[----:B------:R-:W-:Y:S01]  /*69d0*/  IMAD R7, R47, R7, RZ ;  /* 0x000000072f077224 */ /* 0x000fe200078e02ff */
[----:B------:R-:W-:Y:S01]  /*69e0*/  SHF.R.S32.HI R57, RZ, 0x18, R60 ;  /* 0x00000018ff397819 */ /* 0x000fe2000001143c */
[-C--:B------:R-:W-:Y:S01]  /*69f0*/  IMAD R5, R51, R50.reuse, R5 ;  /* 0x0000003233057224 */ /* 0x080fe200078e0205 */
[----:B------:R-:W-:Y:S01]  /*6a00*/  SHF.R.S32.HI R51, RZ, 0x18, R81 ;  /* 0x00000018ff337819 */ /* 0x000fe20000011451 */
[----:B------:R-:W-:Y:S01]  /*6a10*/  IMAD R6, R53, R50, R6 ;  /* 0x0000003235067224 */ /* 0x000fe200078e0206 */
[----:B------:R-:W-:Y:S01]  /*6a20*/  SHF.R.S32.HI R53, RZ, 0x18, R80 ;  /* 0x00000018ff357819 */ /* 0x000fe20000011450 */
[----:B------:R-:W-:Y:S01]  /*6a30*/  IMAD R8, R47, R8, RZ ;  /* 0x000000082f087224 */ /* 0x000fe200078e02ff */
[----:B------:R-:W-:Y:S01]  /*6a40*/  SHF.L.U32 R69, R61, 0x10, RZ ;  /* 0x000000103d457819 */ /* 0x000fe200000006ff */
[----:B------:R-:W-:Y:S01]  /*6a50*/  IMAD R7, R52, R50, R7 ;  /* 0x0000003234077224 */ /* 0x000fe200078e0207 */
[----:B------:R-:W-:Y:S01]  /*6a60*/  SHF.R.S32.HI R52, RZ, 0x18, R75 ;  /* 0x00000018ff347819 */ /* 0x000fe2000001144b */
[C---:B------:R-:W-:Y:S01]  /*6a70*/  IMAD R9, R47.reuse, R9, RZ ;  /* 0x000000092f097224 */ /* 0x040fe200078e02ff */
[----:B------:R-:W-:Y:S01]  /*6a80*/  PRMT R67, R62, 0x8880, RZ ;  /* 0x000088803e437816 */ /* 0x000fe200000000ff */
[----:B------:R-:W-:Y:S01]  /*6a90*/  IMAD R10, R47, R10, RZ ;  /* 0x0000000a2f0a7224 */ /* 0x000fe200078e02ff */
[----:B------:R-:W-:Y:S01]  /*6aa0*/  I2IP.S8.S32.SAT R108, R7, R6, RZ ;  /* 0x00000006076c7239 */ /* 0x000fe200000014ff */
[----:B------:R-:W-:Y:S01]  /*6ab0*/  IMAD R8, R49, R50, R8 ;  /* 0x0000003231087224 */ /* 0x000fe200078e0208 */
[----:B------:R-:W-:Y:S01]  /*6ac0*/  MOV R49, R79 ;  /* 0x0000004f00317202 */ /* 0x000fe20000000f00 */
[----:B------:R-:W-:Y:S01]  /*6ad0*/  IMAD R11, R47, R11, RZ ;  /* 0x0000000b2f0b7224 */ /* 0x000fe200078e02ff */
[----:B------:R-:W-:Y:S01]  /*6ae0*/  I2IP.S8.S32.SAT R108, R5, R4, R108 ;  /* 0x00000004056c7239 */ /* 0x000fe2000000146c */
[-C--:B------:R-:W-:Y:S01]  /*6af0*/  IMAD R9, R51, R50.reuse, R9 ;  /* 0x0000003233097224 */ /* 0x080fe200078e0209 */
[----:B------:R-:W-:Y:S01]  /*6b00*/  SHF.R.S32.HI R51, RZ, 0x18, R78 ;  /* 0x00000018ff337819 */ /* 0x000fe2000001144e */
[----:B------:R-:W-:Y:S01]  /*6b10*/  IMAD R10, R53, R50, R10 ;  /* 0x00000032350a7224 */ /* 0x000fe200078e020a */
[----:B------:R-:W-:Y:S01]  /*6b20*/  SHF.R.S32.HI R53, RZ, 0x18, R74 ;  /* 0x00000018ff357819 */ /* 0x000fe2000001144a */
[C---:B------:R-:W-:Y:S01]  /*6b30*/  IMAD R12, R47.reuse, R12, RZ ;  /* 0x0000000c2f0c7224 */ /* 0x040fe200078e02ff */
[----:B------:R-:W-:Y:S01]  /*6b40*/  SHF.L.U32 R77, R58, 0x8, RZ ;  /* 0x000000083a4d7819 */ /* 0x000fe200000006ff */
[-C--:B------:R-:W-:Y:S01]  /*6b50*/  IMAD R11, R54, R50.reuse, R11 ;  /* 0x00000032360b7224 */ /* 0x080fe200078e020b */
[----:B------:R-:W-:Y:S01]  /*6b60*/  SHF.R.S32.HI R58, RZ, 0x18, R61 ;  /* 0x00000018ff3a7819 */ /* 0x000fe2000001143d */
[----:B------:R-:W-:Y:S01]  /*6b70*/  IMAD R13, R47, R13, RZ ;  /* 0x0000000d2f0d7224 */ /* 0x000fe200078e02ff */
[----:B------:R-:W-:Y:S01]  /*6b80*/  SHF.L.U32 R66, R62, 0x10, RZ ;  /* 0x000000103e427819 */ /* 0x000fe200000006ff */
[----:B------:R-:W-:Y:S01]  /*6b90*/  IMAD R12, R49, R50, R12 ;  /* 0x00000032310c7224 */ /* 0x000fe200078e020c */
[----:B------:R-:W-:Y:S01]  /*6ba0*/  SHF.R.S32.HI R49, RZ, 0x18, R77 ;  /* 0x00000018ff317819 */ /* 0x000fe2000001144d */
[----:B------:R-:W-:Y:S01]  /*6bb0*/  IMAD R14, R47, R14, RZ ;  /* 0x0000000e2f0e7224 */ /* 0x000fe200078e02ff */
[----:B------:R-:W-:Y:S01]  /*6bc0*/  I2IP.S8.S32.SAT R109, R11, R10, RZ ;  /* 0x0000000a0b6d7239 */ /* 0x000fe200000014ff */
[----:B------:R-:W-:Y:S01]  /*6bd0*/  IMAD R15, R47, R15, RZ ;  /* 0x0000000f2f0f7224 */ /* 0x000fe200078e02ff */
[----:B------:R-:W-:Y:S01]  /*6be0*/  PRMT R64, R63, 0x8880, RZ ;  /* 0x000088803f407816 */ /* 0x000fe200000000ff */
[----:B------:R-:W-:Y:S01]  /*6bf0*/  IMAD R13, R51, R50, R13 ;  /* 0x00000032330d7224 */ /* 0x000fe200078e020d */
[----:B------:R-:W-:Y:S01]  /*6c00*/  MOV R51, R76 ;  /* 0x0000004c00337202 */ /* 0x000fe20000000f00 */
[----:B------:R-:W-:Y:S01]  /*6c10*/  IMAD R16, R47, R16, RZ ;  /* 0x000000102f107224 */ /* 0x000fe200078e02ff */
[----:B------:R-:W-:Y:S01]  /*6c20*/  I2IP.S8.S32.SAT R109, R9, R8, R109 ;  /* 0x00000008096d7239 */ /* 0x000fe2000000146d */
[-C--:B------:R-:W-:Y:S01]  /*6c30*/  IMAD R14, R49, R50.reuse, R14 ;  /* 0x00000032310e7224 */ /* 0x080fe200078e020e */
[----:B------:R-:W-:Y:S01]  /*6c40*/  SHF.R.S32.HI R59, RZ, 0x18, R62 ;  /* 0x00000018ff3b7819 */ /* 0x000fe2000001143e */
[----:B------:R-:W-:Y:S01]  /*6c50*/  IMAD R17, R47, R17, RZ ;  /* 0x000000112f117224 */ /* 0x000fe200078e02ff */
[----:B------:R-:W-:Y:S01]  /*6c60*/  SHF.L.U32 R71, R60, 0x8, RZ ;  /* 0x000000083c477819 */ /* 0x000fe200000006ff */
[----:B------:R-:W-:Y:S01]  /*6c70*/  IMAD R15, R55, R50, R15 ;  /* 0x00000032370f7224 */ /* 0x000fe200078e020f */
[----:B------:R-:W-:Y:S01]  /*6c80*/  SHF.R.S32.HI R60, RZ, 0x18, R63 ;  /* 0x00000018ff3c7819 */ /* 0x000fe2000001143f */
[----:B------:R-:W-:Y:S01]  /*6c90*/  IMAD R18, R47, R18, RZ ;  /* 0x000000122f127224 */ /* 0x000fe200078e02ff */
[----:B------:R-:W-:Y:S01]  /*6ca0*/  SHF.L.U32 R65, R62, 0x8, RZ ;  /* 0x000000083e417819 */ /* 0x000fe200000006ff */
[----:B------:R-:W-:Y:S01]  /*6cb0*/  IMAD R16, R51, R50, R16 ;  /* 0x0000003233107224 */ /* 0x000fe200078e0210 */
[----:B------:R-:W-:Y:S01]  /*6cc0*/  I2IP.S8.S32.SAT R110, R15, R14, RZ ;  /* 0x0000000e0f6e7239 */ /* 0x000fe200000014ff */
[----:B------:R-:W-:Y:S01]  /*6cd0*/  IMAD R19, R47, R19, RZ ;  /* 0x000000132f137224 */ /* 0x000fe200078e02ff */
[----:B------:R-:W-:Y:S01]  /*6ce0*/  SHF.R.S32.HI R51, RZ, 0x18, R72 ;  /* 0x00000018ff337819 */ /* 0x000fe20000011448 */
[----:B------:R-:W-:Y:S01]  /*6cf0*/  IMAD R17, R52, R50, R17 ;  /* 0x0000003234117224 */ /* 0x000fe200078e0211 */
[----:B------:R-:W-:Y:S01]  /*6d00*/  I2IP.S8.S32.SAT R110, R13, R12, R110 ;  /* 0x0000000c0d6e7239 */ /* 0x000fe2000000146e */
[----:B------:R-:W-:Y:S01]  /*6d10*/  IMAD R0, R47, R20, RZ ;  /* 0x000000142f007224 */ /* 0x000fe200078e02ff */
[----:B------:R-:W-:Y:S01]  /*6d20*/  SHF.R.S32.HI R52, RZ, 0x18, R71 ;  /* 0x00000018ff347819 */ /* 0x000fe20000011447 */
[-C--:B------:R-:W-:Y:S01]  /*6d30*/  IMAD R18, R53, R50.reuse, R18 ;  /* 0x0000003235127224 */ /* 0x080fe200078e0212 */
[----:B------:R-:W-:Y:S01]  /*6d40*/  SHF.R.S32.HI R53, RZ, 0x18, R68 ;  /* 0x00000018ff357819 */ /* 0x000fe20000011444 */
[----:B------:R-:W-:Y:S01]  /*6d50*/  IMAD.MOV.U32 R49, RZ, RZ, R73 ;  /* 0x000000ffff317224 */ /* 0x000fe200078e0049 */
[----:B------:R-:W-:Y:S01]  /*6d60*/  SHF.L.U32 R62, R63, 0x10, RZ ;  /* 0x000000103f3e7819 */ /* 0x000fe200000006ff */
[C---:B------:R-:W-:Y:S02]  /*6d70*/  IMAD R2, R47.reuse, R21, RZ ;  /* 0x000000152f027224 */ /* 0x040fe400078e02ff */
[----:B------:R-:W-:Y:S02]  /*6d80*/  IMAD R19, R56, R50, R19 ;  /* 0x0000003238137224 */ /* 0x000fe400078e0213 */
[----:B------:R-:W-:Y:S02]  /*6d90*/  IMAD R3, R47, R22, RZ ;  /* 0x000000162f037224 */ /* 0x000fe400078e02ff */
[----:B------:R-:W-:Y:S01]  /*6da0*/  IMAD R0, R49, R50, R0 ;  /* 0x0000003231007224 */ /* 0x000fe200078e0200 */
[----:B------:R-:W-:Y:S01]  /*6db0*/  I2IP.S8.S32.SAT R111, R19, R18, RZ ;  /* 0x00000012136f7239 */ /* 0x000fe200000014ff */
[----:B------:R-:W-:Y:S01]  /*6dc0*/  IMAD R23, R47, R23, RZ ;  /* 0x000000172f177224 */ /* 0x000fe200078e02ff */
[----:B------:R-:W-:Y:S01]  /*6dd0*/  MOV R49, R70 ;  /* 0x0000004600317202 */ /* 0x000fe20000000f00 */
[----:B------:R-:W-:Y:S01]  /*6de0*/  IMAD R2, R51, R50, R2 ;  /* 0x0000003233027224 */ /* 0x000fe200078e0202 */
[----:B------:R-:W-:Y:S01]  /*6df0*/  I2IP.S8.S32.SAT R111, R17, R16, R111 ;  /* 0x00000010116f7239 */ /* 0x000fe2000000146f */
[C---:B------:R-:W-:Y:S01]  /*6e00*/  IMAD R20, R47.reuse, R24, RZ ;  /* 0x000000182f147224 */ /* 0x040fe200078e02ff */
[----:B------:R-:W-:Y:S01]  /*6e10*/  SHF.R.S32.HI R51, RZ, 0x18, R69 ;  /* 0x00000018ff337819 */ /* 0x000fe20000011445 */
[-C--:B------:R-:W-:Y:S01]  /*6e20*/  IMAD R3, R52, R50.reuse, R3 ;  /* 0x0000003234037224 */ /* 0x080fe200078e0203 */
[----:B------:R-:W-:Y:S01]  /*6e30*/  SHF.R.S32.HI R52, RZ, 0x18, R62 ;  /* 0x00000018ff347819 */ /* 0x000fe2000001143e */
[----:B------:R-:W-:Y:S01]  /*6e40*/  IMAD R21, R47, R25, RZ ;  /* 0x000000192f157224 */ /* 0x000fe200078e02ff */
[----:B------:R1:W-:Y:S01]  /*6e50*/  STS.128 [R95+UR49+0x3200], R108 ;  /* 0x0032006c5f007988 */ /* 0x0003e20008000c31 */
[----:B------:R-:W-:Y:S02]  /*6e60*/  IMAD R23, R57, R50, R23 ;  /* 0x0000003239177224 */ /* 0x000fe400078e0217 */
[----:B------:R-:W-:Y:S02]  /*6e70*/  IMAD R22, R47, R26, RZ ;  /* 0x0000001a2f167224 */ /* 0x000fe400078e02ff */
[-C--:B------:R-:W-:Y:S01]  /*6e80*/  IMAD R20, R49, R50.reuse, R20 ;  /* 0x0000003231147224 */ /* 0x080fe200078e0214 */
[----:B------:R-:W-:Y:S01]  /*6e90*/  I2IP.S8.S32.SAT R113, R23, R3, RZ ;  /* 0x0000000317717239 */ /* 0x000fe200000014ff */
[----:B------:R-:W-:Y:S01]  /*6ea0*/  IMAD R27, R47, R27, RZ ;  /* 0x0000001b2f1b7224 */ /* 0x000fe200078e02ff */
[----:B------:R-:W-:Y:S01]  /*6eb0*/  MOV R49, R67 ;  /* 0x0000004300317202 */ /* 0x000fe20000000f00 */
[----:B------:R-:W-:Y:S01]  /*6ec0*/  IMAD R21, R51, R50, R21 ;  /* 0x0000003233157224 */ /* 0x000fe200078e0215 */
[----:B------:R-:W-:Y:S01]  /*6ed0*/  I2IP.S8.S32.SAT R116, R2, R0, R113 ;  /* 0x0000000002747239 */ /* 0x000fe20000001471 */
[----:B------:R-:W-:Y:S01]  /*6ee0*/  IMAD R24, R47, R28, RZ ;  /* 0x0000001c2f187224 */ /* 0x000fe200078e02ff */
[----:B------:R-:W-:Y:S01]  /*6ef0*/  SHF.R.S32.HI R51, RZ, 0x18, R66 ;  /* 0x00000018ff337819 */ /* 0x000fe20000011442 */
[-C--:B------:R-:W-:Y:S01]  /*6f00*/  IMAD R22, R53, R50.reuse, R22 ;  /* 0x0000003235167224 */ /* 0x080fe200078e0216 */
[----:B------:R-:W-:Y:S01]  /*6f10*/  IADD3 R113, PT, PT, R44, 0x1, RZ ;  /* 0x000000012c717810 */ /* 0x000fe20007ffe0ff */
[-C--:B------:R-:W-:Y:S02]  /*6f20*/  IMAD R27, R58, R50.reuse, R27 ;  /* 0x000000323a1b7224 */ /* 0x080fe400078e021b */
[----:B------:R-:W-:Y:S02]  /*6f30*/  IMAD R25, R47, R29, RZ ;  /* 0x0000001d2f197224 */ /* 0x000fe400078e02ff */
[----:B------:R-:W-:Y:S01]  /*6f40*/  IMAD R24, R49, R50, R24 ;  /* 0x0000003231187224 */ /* 0x000fe200078e0218 */
[----:B------:R-:W-:Y:S01]  /*6f50*/  SHF.R.S32.HI R49, RZ, 0x18, R65 ;  /* 0x00000018ff317819 */ /* 0x000fe20000011441 */
[----:B------:R-:W-:Y:S01]  /*6f60*/  IMAD R26, R47, R30, RZ ;  /* 0x0000001e2f1a7224 */ /* 0x000fe200078e02ff */
[----:B------:R-:W-:Y:S01]  /*6f70*/  I2IP.S8.S32.SAT R117, R27, R22, RZ ;  /* 0x000000161b757239 */ /* 0x000fe200000014ff */
[----:B------:R-:W-:Y:S02]  /*6f80*/  IMAD.SHL.U32 R61, R63, 0x100, RZ ;  /* 0x000001003f3d7824 */ /* 0x000fe400078e00ff */
[----:B------:R-:W-:Y:S01]  /*6f90*/  IMAD R31, R47, R31, RZ ;  /* 0x0000001f2f1f7224 */ /* 0x000fe200078e02ff */
[----:B------:R-:W-:Y:S01]  /*6fa0*/  I2IP.S8.S32.SAT R117, R21, R20, R117 ;  /* 0x0000001415757239 */ /* 0x000fe20000001475 */
[----:B------:R-:W-:Y:S01]  /*6fb0*/  IMAD R25, R51, R50, R25 ;  /* 0x0000003233197224 */ /* 0x000fe200078e0219 */
[----:B------:R-:W-:Y:S01]  /*6fc0*/  MOV R51, R64 ;  /* 0x0000004000337202 */ /* 0x000fe20000000f00 */
[----:B------:R-:W-:Y:S01]  /*6fd0*/  IMAD R28, R47, R32, RZ ;  /* 0x000000202f1c7224 */ /* 0x000fe200078e02ff */
[----:B------:R-:W-:Y:S01]  /*6fe0*/  SHF.R.S32.HI R53, RZ, 0x18, R61 ;  /* 0x00000018ff357819 */ /* 0x000fe2000001143d */
[-C--:B------:R-:W-:Y:S02]  /*6ff0*/  IMAD R26, R49, R50.reuse, R26 ;  /* 0x00000032311a7224 */ /* 0x080fe400078e021a */
[----:B------:R-:W-:Y:S02]  /*7000*/  IMAD R29, R47, R33, RZ ;  /* 0x000000212f1d7224 */ /* 0x000fe400078e02ff */
[-C--:B------:R-:W-:Y:S02]  /*7010*/  IMAD R31, R59, R50.reuse, R31 ;  /* 0x000000323b1f7224 */ /* 0x080fe400078e021f */
[----:B------:R-:W-:Y:S02]  /*7020*/  IMAD R28, R51, R50, R28 ;  /* 0x00000032331c7224 */ /* 0x000fe400078e021c */
[----:B------:R-:W-:Y:S01]  /*7030*/  IMAD R30, R47, R34, RZ ;  /* 0x000000222f1e7224 */ /* 0x000fe200078e02ff */
[----:B------:R-:W-:Y:S01]  /*7040*/  I2IP.S8.S32.SAT R114, R31, R26, RZ ;  /* 0x0000001a1f727239 */ /* 0x000fe200000014ff */
[----:B------:R-:W-:Y:S02]  /*7050*/  IMAD R29, R52, R50, R29 ;  /* 0x00000032341d7224 */ /* 0x000fe400078e021d */
[----:B------:R-:W-:Y:S01]  /*7060*/  IMAD R35, R47, R35, RZ ;  /* 0x000000232f237224 */ /* 0x000fe200078e02ff */
[----:B------:R-:W-:Y:S01]  /*7070*/  I2IP.S8.S32.SAT R118, R25, R24, R114 ;  /* 0x0000001819767239 */ /* 0x000fe20000001472 */
[-C--:B------:R-:W-:Y:S02]  /*7080*/  IMAD R30, R53, R50.reuse, R30 ;  /* 0x00000032351e7224 */ /* 0x080fe400078e021e */
[----:B------:R-:W-:Y:S05]  /*7090*/  IMAD R35, R60, R50, R35 ;  /* 0x000000323c237224 */ /* 0x000fea00078e0223 */
[----:B------:R-:W-:Y:S04]  /*70a0*/  I2IP.S8.S32.SAT R115, R35, R30, RZ ;  /* 0x0000001e23737239 */ /* 0x000fe800000014ff */
[----:B------:R-:W-:Y:S05]  /*70b0*/  I2IP.S8.S32.SAT R119, R29, R28, R115 ;  /* 0x0000001c1d777239 */ /* 0x000fea0000001473 */
        /* <DEDUP_REMOVED lines=9> */
[----:B------:R-:W-:Y:S02]  /*7150*/  UIADD3 UR8, UP0, UPT, UR52, 0x680, URZ ;  /* 0x0000068034087890 */ /* 0x000fe4000ff1e0ff */
[----:B------:R-:W-:Y:S02]  /*7160*/  UIADD3 UR5, UPT, UPT, UR41, 0x40, URZ ;  /* 0x0000004029057890 */ /* 0x000fe4000fffe0ff */
[----:B------:R-:W-:Y:S02]  /*7170*/  UIADD3 UR4, UPT, UPT, UR49, 0x3200, URZ ;  /* 0x0000320031047890 */ /* 0x000fe4000fffe0ff */
[----:B------:R-:W-:Y:S01]  /*7180*/  UIADD3.X UR9, UPT, UPT, URZ, UR53, URZ, UP0, !UPT ;  /* 0x00000035ff097290 */ /* 0x000fe200087fe4ff */
[----:B------:R-:W-:Y:S01]  /*7190*/  UMOV UR6, UR42 ;  /* 0x0000002a00067c82 */ /* 0x000fe20008000000 */
[----:B------:R-:W-:Y:S07]  /*71a0*/  UMOV UR7, UR36 ;  /* 0x0000002400077c82 */ /* 0x000fee0008000000 */
[----:B------:R2:W-:Y:S01]  /*71b0*/  UTMASTG.3D [UR4], [UR8] ;  /* 0x00000004080073b5 */ /* 0x0005e20008010000 */
[----:B------:R0:W-:Y:S01]  /*71c0*/  UTMACMDFLUSH ;  /* 0x00000000000079b7 */ /* 0x0001e20000000000 */
[----:B--2---:R-:W-:Y:S04]  /*71d0*/  DEPBAR.LE SB0, 0x1 ;  /* 0x000080400000791a */ /* 0x004fe80000000000 */
.L_x_106:
[----:B------:R-:W-:Y:S05]  /*71e0*/  BSYNC.RECONVERGENT B0 ;  /* 0x0000000000007941 */ /* 0x000fea0003800200 */
.L_x_105:
[----:B------:R-:W-:Y:S01]  /*71f0*/  BAR.SYNC.DEFER_BLOCKING 0x1, 0x80 ;  /* 0x0042000000007b1d */ /* 0x000fe20000010000 */
[----:B------:R-:W-:Y:S01]  /*7200*/  ISETP.NE.AND P2, PT, R106, RZ, PT ;  /* 0x000000ff6a00720c */ /* 0x000fe20003f45270 */
[----:B------:R-:W-:Y:S01]  /*7210*/  IMAD.IADD R20, R43, 0x1, R83 ;  /* 0x000000012b147824 */ /* 0x000fe200078e0253 */
[----:B------:R-:W-:Y:S01]  /*7220*/  ISETP.NE.AND P0, PT, R107, 0x2, PT ;  /* 0x000000026b00780c */ /* 0x000fe20003f05270 */
[----:B------:R-:W-:Y:S01]  /*7230*/  IMAD.IADD R21, R45, 0x1, R90 ;  /* 0x000000012d157824 */ /* 0x000fe200078e025a */
[----:B------:R-:W-:Y:S02]  /*7240*/  ISETP.NE.AND P1, PT, R113, 0x4, PT ;  /* 0x000000047100780c */ /* 0x000fe40003f25270 */
[----:B------:R-:W-:Y:S02]  /*7250*/  SEL R0, RZ, 0x1, P0 ;  /* 0x00000001ff007807 */ /* 0x000fe40000000000 */
[----:B------:R-:W-:Y:S02]  /*7260*/  SEL R3, RZ, 0x1, P1 ;  /* 0x00000001ff037807 */ /* 0x000fe40000800000 */
[----:B------:R-:W-:Y:S02]  /*7270*/  LOP3.LUT R101, R101, R0, RZ, 0x3c, !PT ;  /* 0x0000000065657212 */ /* 0x000fe400078e3cff */
[----:B------:R-:W-:Y:S02]  /*7280*/  LOP3.LUT R102, R102, R3, RZ, 0x3c, !PT ;  /* 0x0000000366667212 */ /* 0x000fe400078e3cff */
[----:B------:R-:W-:Y:S02]  /*7290*/  @P2 R2UR UR36, R98 ;  /* 0x00000000622422ca */ /* 0x000fe400000e0000 */
[----:B------:R-:W-:Y:S02]  /*72a0*/  SEL R107, R107, RZ, P0 ;  /* 0x000000ff6b6b7207 */ /* 0x000fe40000000000 */
[----:B------:R-:W-:Y:S01]  /*72b0*/  SEL R44, R113, RZ, P1 ;  /* 0x000000ff712c7207 */ /* 0x000fe20000800000 */
[----:B------:R-:W-:Y:S10]  /*72c0*/  @P2 BRA `(.L_x_107) ;  /* 0xffffffd400d82947 */ /* 0x000ff4000383ffff */
[----:B------:R-:W-:Y:S05]  /*72d0*/  EXIT ;  /* 0x000000000000794d */ /* 0x000fea0003800000 */
.L_x_19:
[----:B--2---:R2:W1:Y:S02]  /*72e0*/  SYNCS.PHASECHK.TRANS64.TRYWAIT P0, [R3+URZ+0x110], R2 ;  /* 0x00011002030075a7 */ /* 0x00446400080011ff */
[----:B-1----:R-:W-:Y:S05]  /*72f0*/  @!P0 NANOSLEEP.SYNCS 0x989680 ;  /* 0x009896800000895d */ /* 0x002fea0003900000 */
[----:B------:R-:W1:Y:S02]  /*7300*/  @!P0 SYNCS.PHASECHK.TRANS64 P0, [R3+URZ+0x110], R2 ;  /* 0x00011002030085a7 */ /* 0x000e6400080010ff */
[----:B-1----:R-:W-:Y:S05]  /*7310*/  @!P0 BRA `(.L_x_19) ;  /* 0xfffffffc00f08947 */ /* 0x002fea000383ffff */
[----:B------:R-:W-:Y:S05]  /*7320*/  BRA `(.L_x_108) ;  /* 0xffffffa000b47947 */ /* 0x000fea000383ffff */
.L_x_22:
[----:B-1----:R-:W-:-:S07]  /*7330*/  MOV R2, UR33 ;  /* 0x0000002100027c02 */ /* 0x002fce0008000f00 */
.L_x_109:
[----:B-1----:R1:W2:Y:S02]  /*7340*/  SYNCS.PHASECHK.TRANS64.TRYWAIT P0, [R2+URZ+0x38], R5 ;  /* 0x00003805020075a7 */ /* 0x0022a400080011ff */
[----:B--2---:R-:W-:Y:S05]  /*7350*/  @!P0 NANOSLEEP.SYNCS 0x989680 ;  /* 0x009896800000895d */ /* 0x004fea0003900000 */
[----:B------:R-:W2:Y:S02]  /*7360*/  @!P0 SYNCS.PHASECHK.TRANS64 P0, [R2+URZ+0x38], R5 ;  /* 0x00003805020085a7 */ /* 0x000ea400080010ff */
[----:B--2---:R-:W-:Y:S05]  /*7370*/  @!P0 BRA `(.L_x_109) ;  /* 0xfffffffc00f08947 */ /* 0x004fea000383ffff */
[----:B------:R-:W-:Y:S05]  /*7380*/  BRA `(.L_x_21) ;  /* 0xffffffa400047947 */ /* 0x000fea000383ffff */
.L_x_28:
[----:B-1----:R-:W-:-:S07]  /*7390*/  MOV R2, UR17 ;  /* 0x0000001100027c02 */ /* 0x002fce0008000f00 */
.L_x_110:
[----:B-1----:R1:W2:Y:S02]  /*73a0*/  SYNCS.PHASECHK.TRANS64.TRYWAIT P0, [R2+URZ+0x38], R5 ;  /* 0x00003805020075a7 */ /* 0x0022a400080011ff */
[----:B--2---:R-:W-:Y:S05]  /*73b0*/  @!P0 NANOSLEEP.SYNCS 0x989680 ;  /* 0x009896800000895d */ /* 0x004fea0003900000 */
[----:B------:R-:W2:Y:S02]  /*73c0*/  @!P0 SYNCS.PHASECHK.TRANS64 P0, [R2+URZ+0x38], R5 ;  /* 0x00003805020085a7 */ /* 0x000ea400080010ff */
[----:B--2---:R-:W-:Y:S05]  /*73d0*/  @!P0 BRA `(.L_x_110) ;  /* 0xfffffffc00f08947 */ /* 0x004fea000383ffff */
[----:B------:R-:W-:Y:S05]  /*73e0*/  BRA `(.L_x_27) ;  /* 0xffffffa400ac7947 */ /* 0x000fea000383ffff */
.L_x_32:
[----:B-1----:R1:W2:Y:S02]  /*73f0*/  SYNCS.PHASECHK.TRANS64.TRYWAIT P0, [R2+URZ+0xa0], R3 ;  /* 0x0000a003020075a7 */ /* 0x0022a400080011ff */
[----:B--2---:R-:W-:Y:S05]  /*7400*/  @!P0 NANOSLEEP.SYNCS 0x989680 ;  /* 0x009896800000895d */ /* 0x004fea0003900000 */
[----:B------:R-:W2:Y:S02]  /*7410*/  @!P0 SYNCS.PHASECHK.TRANS64 P0, [R2+URZ+0xa0], R3 ;  /* 0x0000a003020085a7 */ /* 0x000ea400080010ff */
[----:B--2---:R-:W-:Y:S05]  /*7420*/  @!P0 BRA `(.L_x_32) ;  /* 0xfffffffc00f08947 */ /* 0x004fea000383ffff */
[----:B------:R-:W-:Y:S05]  /*7430*/  BRA `(.L_x_111) ;  /* 0xffffffa8003c7947 */ /* 0x000fea000383ffff */
.L_x_36:
[----:B----4-:R-:W-:-:S07]  /*7440*/  MOV R0, UR5 ;  /* 0x0000000500007c02 */ /* 0x010fce0008000f00 */
.L_x_112:
[----:B-1----:R1:W2:Y:S02]  /*7450*/  SYNCS.PHASECHK.TRANS64.TRYWAIT P0, [R0+URZ], R3 ;  /* 0x00000003000075a7 */ /* 0x0022a400080011ff */
[----:B--2---:R-:W-:Y:S05]  /*7460*/  @!P0 NANOSLEEP.SYNCS 0x989680 ;  /* 0x009896800000895d */ /* 0x004fea0003900000 */
[----:B------:R-:W2:Y:S02]  /*7470*/  @!P0 SYNCS.PHASECHK.TRANS64 P0, [R0+URZ], R3 ;  /* 0x00000003000085a7 */ /* 0x000ea400080010ff */
[----:B--2---:R-:W-:Y:S05]  /*7480*/  @!P0 BRA `(.L_x_112) ;  /* 0xfffffffc00f08947 */ /* 0x004fea000383ffff */
[----:B------:R-:W-:Y:S05]  /*7490*/  BRA `(.L_x_113) ;  /* 0xffffffac00ac7947 */ /* 0x000fea000383ffff */
.L_x_37:
[----:B----4-:R-:W-:-:S07]  /*74a0*/  MOV R0, UR5 ;  /* 0x0000000500007c02 */ /* 0x010fce0008000f00 */
.L_x_114:
[----:B-1----:R1:W2:Y:S02]  /*74b0*/  SYNCS.PHASECHK.TRANS64.TRYWAIT P0, [R0+URZ], R3 ;  /* 0x00000003000075a7 */ /* 0x0022a400080011ff */
[----:B--2---:R-:W-:Y:S05]  /*74c0*/  @!P0 NANOSLEEP.SYNCS 0x989680 ;  /* 0x009896800000895d */ /* 0x004fea0003900000 */
[----:B------:R-:W2:Y:S02]  /*74d0*/  @!P0 SYNCS.PHASECHK.TRANS64 P0, [R0+URZ], R3 ;  /* 0x00000003000085a7 */ /* 0x000ea400080010ff */
[----:B--2---:R-:W-:Y:S05]  /*74e0*/  @!P0 BRA `(.L_x_114) ;  /* 0xfffffffc00f08947 */ /* 0x004fea000383ffff */
[----:B------:R-:W-:Y:S05]  /*74f0*/  BRA `(.L_x_115) ;  /* 0xffffffac00b87947 */ /* 0x000fea000383ffff */
.L_x_38:
[----:B----4-:R-:W-:-:S07]  /*7500*/  MOV R0, UR5 ;  /* 0x0000000500007c02 */ /* 0x010fce0008000f00 */
.L_x_116:
[----:B-1----:R1:W2:Y:S02]  /*7510*/  SYNCS.PHASECHK.TRANS64.TRYWAIT P0, [R0+URZ], R3 ;  /* 0x00000003000075a7 */ /* 0x0022a400080011ff */
[----:B--2---:R-:W-:Y:S05]  /*7520*/  @!P0 NANOSLEEP.SYNCS 0x989680 ;  /* 0x009896800000895d */ /* 0x004fea0003900000 */
[----:B------:R-:W2:Y:S02]  /*7530*/  @!P0 SYNCS.PHASECHK.TRANS64 P0, [R0+URZ], R3 ;  /* 0x00000003000085a7 */ /* 0x000ea400080010ff */
[----:B--2---:R-:W-:Y:S05]  /*7540*/  @!P0 BRA `(.L_x_116) ;  /* 0xfffffffc00f08947 */ /* 0x004fea000383ffff */
[----:B------:R-:W-:Y:S05]  /*7550*/  BRA `(.L_x_117) ;  /* 0xffffffac00c47947 */ /* 0x000fea000383ffff */
.L_x_39:
[----:B----4-:R-:W-:-:S07]  /*7560*/  MOV R0, UR5 ;  /* 0x0000000500007c02 */ /* 0x010fce0008000f00 */
.L_x_118:
[----:B-1----:R1:W2:Y:S02]  /*7570*/  SYNCS.PHASECHK.TRANS64.TRYWAIT P0, [R0+URZ], R3 ;  /* 0x00000003000075a7 */ /* 0x0022a400080011ff */
[----:B--2---:R-:W-:Y:S05]  /*7580*/  @!P0 NANOSLEEP.SYNCS 0x989680 ;  /* 0x009896800000895d */ /* 0x004fea0003900000 */
[----:B------:R-:W2:Y:S02]  /*7590*/  @!P0 SYNCS.PHASECHK.TRANS64 P0, [R0+URZ], R3 ;  /* 0x00000003000085a7 */ /* 0x000ea400080010ff */
[----:B--2---:R-:W-:Y:S05]  /*75a0*/  @!P0 BRA `(.L_x_118) ;  /* 0xfffffffc00f08947 */ /* 0x004fea000383ffff */
[----:B------:R-:W-:Y:S05]  /*75b0*/  BRA `(.L_x_119) ;  /* 0xffffffac00d07947 */ /* 0x000fea000383ffff */
.L_x_40:
[----:B----4-:R-:W-:-:S07]  /*75c0*/  MOV R0, UR5 ;  /* 0x0000000500007c02 */ /* 0x010fce0008000f00 */
.L_x_120:
[----:B-1----:R1:W2:Y:S02]  /*75d0*/  SYNCS.PHASECHK.TRANS64.TRYWAIT P0, [R0+URZ], R3 ;  /* 0x00000003000075a7 */ /* 0x0022a400080011ff */
[----:B--2---:R-:W-:Y:S05]  /*75e0*/  @!P0 NANOSLEEP.SYNCS 0x989680 ;  /* 0x009896800000895d */ /* 0x004fea0003900000 */
[----:B------:R-:W2:Y:S02]  /*75f0*/  @!P0 SYNCS.PHASECHK.TRANS64 P0, [R0+URZ], R3 ;  /* 0x00000003000085a7 */ /* 0x000ea400080010ff */
[----:B--2---:R-:W-:Y:S05]  /*7600*/  @!P0 BRA `(.L_x_120) ;  /* 0xfffffffc00f08947 */ /* 0x004fea000383ffff */
[----:B------:R-:W-:Y:S05]  /*7610*/  BRA `(.L_x_121) ;  /* 0xffffffac00dc7947 */ /* 0x000fea000383ffff */
.L_x_41:
[----:B----4-:R-:W-:-:S07]  /*7620*/  MOV R0, UR5 ;  /* 0x0000000500007c02 */ /* 0x010fce0008000f00 */
.L_x_122:
[----:B-1----:R1:W2:Y:S02]  /*7630*/  SYNCS.PHASECHK.TRANS64.TRYWAIT P0, [R0+URZ], R3 ;  /* 0x00000003000075a7 */ /* 0x0022a400080011ff */
[----:B--2---:R-:W-:Y:S05]  /*7640*/  @!P0 NANOSLEEP.SYNCS 0x989680 ;  /* 0x009896800000895d */ /* 0x004fea0003900000 */
[----:B------:R-:W2:Y:S02]  /*7650*/  @!P0 SYNCS.PHASECHK.TRANS64 P0, [R0+URZ], R3 ;  /* 0x00000003000085a7 */ /* 0x000ea400080010ff */
[----:B--2---:R-:W-:Y:S05]  /*7660*/  @!P0 BRA `(.L_x_122) ;  /* 0xfffffffc00f08947 */ /* 0x004fea000383ffff */
[----:B------:R-:W-:Y:S05]  /*7670*/  BRA `(.L_x_123) ;  /* 0xffffffac00e87947 */ /* 0x000fea000383ffff */
.L_x_44:
[----:B-1----:R1:W2:Y:S02]  /*7680*/  SYNCS.PHASECHK.TRANS64.TRYWAIT P0, [R0+URZ+0x100], R5 ;  /* 0x00010005000075a7 */ /* 0x0022a400080011ff */
[----:B--2---:R-:W-:Y:S05]  /*7690*/  @!P0 NANOSLEEP.SYNCS 0x989680 ;  /* 0x009896800000895d */ /* 0x004fea0003900000 */
[----:B------:R-:W2:Y:S02]  /*76a0*/  @!P0 SYNCS.PHASECHK.TRANS64 P0, [R0+URZ+0x100], R5 ;  /* 0x00010005000085a7 */ /* 0x000ea400080010ff */
[----:B--2---:R-:W-:Y:S05]  /*76b0*/  @!P0 BRA `(.L_x_44) ;  /* 0xfffffffc00f08947 */ /* 0x004fea000383ffff */
[----:B------:R-:W-:Y:S05]  /*76c0*/  BRA `(.L_x_124) ;  /* 0xffffffb000447947 */ /* 0x000fea000383ffff */
.L_x_45:
[----:B------:R-:W-:-:S07]  /*76d0*/  MOV R0, UR5 ;  /* 0x0000000500007c02 */ /* 0x000fce0008000f00 */
.L_x_125:
[----:B-1----:R1:W2:Y:S02]  /*76e0*/  SYNCS.PHASECHK.TRANS64.TRYWAIT P0, [R0+URZ+0xb0], R5 ;  /* 0x0000b005000075a7 */ /* 0x0022a400080011ff */
[----:B--2---:R-:W-:Y:S05]  /*76f0*/  @!P0 NANOSLEEP.SYNCS 0x989680 ;  /* 0x009896800000895d */ /* 0x004fea0003900000 */
[----:B------:R-:W2:Y:S02]  /*7700*/  @!P0 SYNCS.PHASECHK.TRANS64 P0, [R0+URZ+0xb0], R5 ;  /* 0x0000b005000085a7 */ /* 0x000ea400080010ff */
[----:B--2---:R-:W-:Y:S05]  /*7710*/  @!P0 BRA `(.L_x_125) ;  /* 0xfffffffc00f08947 */ /* 0x004fea000383ffff */
[----:B------:R-:W-:Y:S05]  /*7720*/  BRA `(.L_x_126) ;  /* 0xffffffb000547947 */ /* 0x000fea000383ffff */
.L_x_46:
[----:B-1----:R1:W2:Y:S02]  /*7730*/  SYNCS.PHASECHK.TRANS64.TRYWAIT P1, [R0+URZ+0xa0], R5 ;  /* 0x0000a005000075a7 */ /* 0x0022a400080211ff */
[----:B--2---:R-:W-:Y:S05]  /*7740*/  @!P1 NANOSLEEP.SYNCS 0x989680 ;  /* 0x009896800000995d */ /* 0x004fea0003900000 */
[----:B------:R-:W2:Y:S02]  /*7750*/  @!P1 SYNCS.PHASECHK.TRANS64 P1, [R0+URZ+0xa0], R5 ;  /* 0x0000a005000095a7 */ /* 0x000ea400080210ff */
[----:B--2---:R-:W-:Y:S05]  /*7760*/  @!P1 BRA `(.L_x_46) ;  /* 0xfffffffc00f09947 */ /* 0x004fea000383ffff */
[----:B------:R-:W-:Y:S05]  /*7770*/  BRA `(.L_x_127) ;  /* 0xffffffb000847947 */ /* 0x000fea000383ffff */
.L_x_49:
[----:B------:R-:W-:-:S07]  /*7780*/  MOV R0, UR5 ;  /* 0x0000000500007c02 */ /* 0x000fce0008000f00 */
.L_x_128:
[----:B-1----:R1:W2:Y:S02]  /*7790*/  SYNCS.PHASECHK.TRANS64.TRYWAIT P0, [R0+URZ+0xb0], R3 ;  /* 0x0000b003000075a7 */ /* 0x0022a400080011ff */
[----:B--2---:R-:W-:Y:S05]  /*77a0*/  @!P0 NANOSLEEP.SYNCS 0x989680 ;  /* 0x009896800000895d */ /* 0x004fea0003900000 */
[----:B------:R-:W2:Y:S02]  /*77b0*/  @!P0 SYNCS.PHASECHK.TRANS64 P0, [R0+URZ+0xb0], R3 ;  /* 0x0000b003000085a7 */ /* 0x000ea400080010ff */
[----:B--2---:R-:W-:Y:S05]  /*77c0*/  @!P0 BRA `(.L_x_128) ;  /* 0xfffffffc00f08947 */ /* 0x004fea000383ffff */
[----:B------:R-:W-:Y:S05]  /*77d0*/  BRA `(.L_x_48) ;  /* 0xffffffb000d87947 */ /* 0x000fea000383ffff */
.L_x_56:
[----:B-1----:R1:W2:Y:S02]  /*77e0*/  SYNCS.PHASECHK.TRANS64.TRYWAIT P1, [R0+URZ+0xa0], R5 ;  /* 0x0000a005000075a7 */ /* 0x0022a400080211ff */
[----:B--2---:R-:W-:Y:S05]  /*77f0*/  @!P1 NANOSLEEP.SYNCS 0x989680 ;  /* 0x009896800000995d */ /* 0x004fea0003900000 */
[----:B------:R-:W2:Y:S02]  /*7800*/  @!P1 SYNCS.PHASECHK.TRANS64 P1, [R0+URZ+0xa0], R5 ;  /* 0x0000a005000095a7 */ /* 0x000ea400080210ff */
[----:B--2---:R-:W-:Y:S05]  /*7810*/  @!P1 BRA `(.L_x_56) ;  /* 0xfffffffc00f09947 */ /* 0x004fea000383ffff */
[----:B------:R-:W-:Y:S05]  /*7820*/  BRA `(.L_x_129) ;  /* 0xffffffb800307947 */ /* 0x000fea000383ffff */
.L_x_57:
[----:B------:R-:W-:-:S07]  /*7830*/  MOV R3, UR9 ;  /* 0x0000000900037c02 */ /* 0x000fce0008000f00 */
.L_x_130:
[----:B-1----:R1:W2:Y:S02]  /*7840*/  SYNCS.PHASECHK.TRANS64.TRYWAIT P0, [R3+URZ+0xe0], R0 ;  /* 0x0000e000030075a7 */ /* 0x0022a400080011ff */
[----:B--2---:R-:W-:Y:S05]  /*7850*/  @!P0 NANOSLEEP.SYNCS 0x989680 ;  /* 0x009896800000895d */ /* 0x004fea0003900000 */
[----:B------:R-:W2:Y:S02]  /*7860*/  @!P0 SYNCS.PHASECHK.TRANS64 P0, [R3+URZ+0xe0], R0 ;  /* 0x0000e000030085a7 */ /* 0x000ea400080010ff */
[----:B--2---:R-:W-:Y:S05]  /*7870*/  @!P0 BRA `(.L_x_130) ;  /* 0xfffffffc00f08947 */ /* 0x004fea000383ffff */
[----:B------:R-:W-:Y:S05]  /*7880*/  BRA `(.L_x_131) ;  /* 0xffffffb800647947 */ /* 0x000fea000383ffff */
.L_x_60:
[----:B------:R-:W-:Y:S07]  /*7890*/  MOV R0, UR7 ;  /* 0x0000000700007c02 */ /* 0x000fee0008000f00 */
.L_x_132:
[----:B-1----:R1:W2:Y:S02]  /*78a0*/  SYNCS.PHASECHK.TRANS64.TRYWAIT P0, [R0+URZ], R3 ;  /* 0x00000003000075a7 */ /* 0x0022a400080011ff */
[----:B--2---:R-:W-:Y:S05]  /*78b0*/  @!P0 NANOSLEEP.SYNCS 0x989680 ;  /* 0x009896800000895d */ /* 0x004fea0003900000 */
[----:B------:R-:W2:Y:S02]  /*78c0*/  @!P0 SYNCS.PHASECHK.TRANS64 P0, [R0+URZ], R3 ;  /* 0x00000003000085a7 */ /* 0x000ea400080010ff */
[----:B--2---:R-:W-:Y:S05]  /*78d0*/  @!P0 BRA `(.L_x_132) ;  /* 0xfffffffc00f08947 */ /* 0x004fea000383ffff */
[----:B------:R-:W-:Y:S05]  /*78e0*/  BRA `(.L_x_59) ;  /* 0xffffffb8009c7947 */ /* 0x000fea000383ffff */
.L_x_63:
[----:B------:R-:W-:-:S07]  /*78f0*/  MOV R0, UR5 ;  /* 0x0000000500007c02 */ /* 0x000fce0008000f00 */
.L_x_133:
[----:B--2---:R2:W3:Y:S02]  /*7900*/  SYNCS.PHASECHK.TRANS64.TRYWAIT P0, [R0+URZ], R3 ;  /* 0x00000003000075a7 */ /* 0x0044e400080011ff */
[----:B---3--:R-:W-:Y:S05]  /*7910*/  @!P0 NANOSLEEP.SYNCS 0x989680 ;  /* 0x009896800000895d */ /* 0x008fea0003900000 */
[----:B------:R-:W3:Y:S02]  /*7920*/  @!P0 SYNCS.PHASECHK.TRANS64 P0, [R0+URZ], R3 ;  /* 0x00000003000085a7 */ /* 0x000ee400080010ff */
[----:B---3--:R-:W-:Y:S05]  /*7930*/  @!P0 BRA `(.L_x_133) ;  /* 0xfffffffc00f08947 */ /* 0x008fea000383ffff */
[----:B------:R-:W-:Y:S05]  /*7940*/  BRA `(.L_x_134) ;  /* 0xffffffbc003c7947 */ /* 0x000fea000383ffff */
.L_x_64:
[----:B------:R-:W-:-:S07]  /*7950*/  MOV R0, UR5 ;  /* 0x0000000500007c02 */ /* 0x000fce0008000f00 */
.L_x_135:
[----:B--2---:R2:W3:Y:S02]  /*7960*/  SYNCS.PHASECHK.TRANS64.TRYWAIT P0, [R0+URZ], R3 ;  /* 0x00000003000075a7 */ /* 0x0044e400080011ff */
[----:B---3--:R-:W-:Y:S05]  /*7970*/  @!P0 NANOSLEEP.SYNCS 0x989680 ;  /* 0x009896800000895d */ /* 0x008fea0003900000 */
[----:B------:R-:W3:Y:S02]  /*7980*/  @!P0 SYNCS.PHASECHK.TRANS64 P0, [R0+URZ], R3 ;  /* 0x00000003000085a7 */ /* 0x000ee400080010ff */
[----:B---3--:R-:W-:Y:S05]  /*7990*/  @!P0 BRA `(.L_x_135) ;  /* 0xfffffffc00f08947 */ /* 0x008fea000383ffff */
[----:B------:R-:W-:Y:S05]  /*79a0*/  BRA `(.L_x_136) ;  /* 0xffffffbc00487947 */ /* 0x000fea000383ffff */
.L_x_65:
[----:B------:R-:W-:-:S07]  /*79b0*/  MOV R0, UR5 ;  /* 0x0000000500007c02 */ /* 0x000fce0008000f00 */
.L_x_137:
[----:B--2---:R2:W3:Y:S02]  /*79c0*/  SYNCS.PHASECHK.TRANS64.TRYWAIT P0, [R0+URZ], R3 ;  /* 0x00000003000075a7 */ /* 0x0044e400080011ff */
[----:B---3--:R-:W-:Y:S05]  /*79d0*/  @!P0 NANOSLEEP.SYNCS 0x989680 ;  /* 0x009896800000895d */ /* 0x008fea0003900000 */
[----:B------:R-:W3:Y:S02]  /*79e0*/  @!P0 SYNCS.PHASECHK.TRANS64 P0, [R0+URZ], R3 ;  /* 0x00000003000085a7 */ /* 0x000ee400080010ff */
[----:B---3--:R-:W-:Y:S05]  /*79f0*/  @!P0 BRA `(.L_x_137) ;  /* 0xfffffffc00f08947 */ /* 0x008fea000383ffff */
[----:B------:R-:W-:Y:S05]  /*7a00*/  BRA `(.L_x_138) ;  /* 0xffffffbc00547947 */ /* 0x000fea000383ffff */
.L_x_66:
[----:B------:R-:W-:-:S07]  /*7a10*/  MOV R0, UR7 ;  /* 0x0000000700007c02 */ /* 0x000fce0008000f00 */
.L_x_139:
[----:B--2---:R2:W3:Y:S02]  /*7a20*/  SYNCS.PHASECHK.TRANS64.TRYWAIT P0, [R0+URZ], R3 ;  /* 0x00000003000075a7 */ /* 0x0044e400080011ff */
[----:B---3--:R-:W-:Y:S05]  /*7a30*/  @!P0 NANOSLEEP.SYNCS 0x989680 ;  /* 0x009896800000895d */ /* 0x008fea0003900000 */
[----:B------:R-:W3:Y:S02]  /*7a40*/  @!P0 SYNCS.PHASECHK.TRANS64 P0, [R0+URZ], R3 ;  /* 0x00000003000085a7 */ /* 0x000ee400080010ff */
[----:B---3--:R-:W-:Y:S05]  /*7a50*/  @!P0 BRA `(.L_x_139) ;  /* 0xfffffffc00f08947 */ /* 0x008fea000383ffff */
[----:B------:R-:W-:Y:S05]  /*7a60*/  BRA `(.L_x_140) ;  /* 0xffffffbc00607947 */ /* 0x000fea000383ffff */
.L_x_71:
[----:B--2---:R2:W3:Y:S02]  /*7a70*/  SYNCS.PHASECHK.TRANS64.TRYWAIT P0, [R0+URZ+0xa0], R3 ;  /* 0x0000a003000075a7 */ /* 0x0044e400080011ff */
[----:B---3--:R-:W-:Y:S05]  /*7a80*/  @!P0 NANOSLEEP.SYNCS 0x989680 ;  /* 0x009896800000895d */ /* 0x008fea0003900000 */
[----:B------:R-:W3:Y:S02]  /*7a90*/  @!P0 SYNCS.PHASECHK.TRANS64 P0, [R0+URZ+0xa0], R3 ;  /* 0x0000a003000085a7 */ /* 0x000ee400080010ff */
[----:B---3--:R-:W-:Y:S05]  /*7aa0*/  @!P0 BRA `(.L_x_71) ;  /* 0xfffffffc00f08947 */ /* 0x008fea000383ffff */
[----:B------:R-:W-:Y:S05]  /*7ab0*/  BRA `(.L_x_141) ;  /* 0xffffffc000647947 */ /* 0x000fea000383ffff */
.L_x_74:
[----:B------:R-:W-:Y:S07]  /*7ac0*/  MOV R0, UR7 ;  /* 0x0000000700007c02 */ /* 0x000fee0008000f00 */
.L_x_142:
[----:B--2---:R2:W3:Y:S02]  /*7ad0*/  SYNCS.PHASECHK.TRANS64.TRYWAIT P0, [R0+URZ+0x98], R3 ;  /* 0x00009803000075a7 */ /* 0x0044e400080011ff */
[----:B---3--:R-:W-:Y:S05]  /*7ae0*/  @!P0 NANOSLEEP.SYNCS 0x989680 ;  /* 0x009896800000895d */ /* 0x008fea0003900000 */
[----:B------:R-:W3:Y:S02]  /*7af0*/  @!P0 SYNCS.PHASECHK.TRANS64 P0, [R0+URZ+0x98], R3 ;  /* 0x00009803000085a7 */ /* 0x000ee400080010ff */
[----:B---3--:R-:W-:Y:S05]  /*7b00*/  @!P0 BRA `(.L_x_142) ;  /* 0xfffffffc00f08947 */ /* 0x008fea000383ffff */
[----:B------:R-:W-:Y:S05]  /*7b10*/  BRA `(.L_x_73) ;  /* 0xffffffc400447947 */ /* 0x000fea000383ffff */
.L_x_77:
[----:B--2---:R-:W-:Y:S07]  /*7b20*/  MOV R3, UR7 ;  /* 0x0000000700037c02 */ /* 0x004fee0008000f00 */
.L_x_143:
[----:B-1----:R1:W2:Y:S02]  /*7b30*/  SYNCS.PHASECHK.TRANS64.TRYWAIT P0, [R3+URZ+0x80], R12 ;  /* 0x0000800c030075a7 */ /* 0x0022a400080011ff */
[----:B--2---:R-:W-:Y:S05]  /*7b40*/  @!P0 NANOSLEEP.SYNCS 0x989680 ;  /* 0x009896800000895d */ /* 0x004fea0003900000 */
[----:B------:R-:W2:Y:S02]  /*7b50*/  @!P0 SYNCS.PHASECHK.TRANS64 P0, [R3+URZ+0x80], R12 ;  /* 0x0000800c030085a7 */ /* 0x000ea400080010ff */
[----:B--2---:R-:W-:Y:S05]  /*7b60*/  @!P0 BRA `(.L_x_143) ;  /* 0xfffffffc00f08947 */ /* 0x004fea000383ffff */
[----:B------:R-:W-:Y:S05]  /*7b70*/  BRA `(.L_x_144) ;  /* 0xffffffc400bc7947 */ /* 0x000fea000383ffff */
.L_x_78:
[----:B------:R-:W-:Y:S07]  /*7b80*/  MOV R3, UR7 ;  /* 0x0000000700037c02 */ /* 0x000fee0008000f00 */
.L_x_145:
[----:B-1----:R1:W2:Y:S02]  /*7b90*/  SYNCS.PHASECHK.TRANS64.TRYWAIT P0, [R3+URZ+0x88], R12 ;  /* 0x0000880c030075a7 */ /* 0x0022a400080011ff */
[----:B--2---:R-:W-:Y:S05]  /*7ba0*/  @!P0 NANOSLEEP.SYNCS 0x989680 ;  /* 0x009896800000895d */ /* 0x004fea0003900000 */
[----:B------:R-:W2:Y:S02]  /*7bb0*/  @!P0 SYNCS.PHASECHK.TRANS64 P0, [R3+URZ+0x88], R12 ;  /* 0x0000880c030085a7 */ /* 0x000ea400080010ff */
[----:B--2---:R-:W-:Y:S05]  /*7bc0*/  @!P0 BRA `(.L_x_145) ;  /* 0xfffffffc00f08947 */ /* 0x004fea000383ffff */
[----:B------:R-:W-:Y:S05]  /*7bd0*/  BRA `(.L_x_146) ;  /* 0xffffffc8003c7947 */ /* 0x000fea000383ffff */
.L_x_80:
[----:B------:R-:W-:-:S07]  /*7be0*/  MOV R0, UR7 ;  /* 0x0000000700007c02 */ /* 0x000fce0008000f00 */
.L_x_147:
[----:B-1----:R1:W3:Y:S02]  /*7bf0*/  SYNCS.PHASECHK.TRANS64.TRYWAIT P0, [R0+URZ+0x80], R3 ;  /* 0x00008003000075a7 */ /* 0x0022e400080011ff */
[----:B---3--:R-:W-:Y:S05]  /*7c00*/  @!P0 NANOSLEEP.SYNCS 0x989680 ;  /* 0x009896800000895d */ /* 0x008fea0003900000 */
[----:B------:R-:W3:Y:S02]  /*7c10*/  @!P0 SYNCS.PHASECHK.TRANS64 P0, [R0+URZ+0x80], R3 ;  /* 0x00008003000085a7 */ /* 0x000ee400080010ff */
[----:B---3--:R-:W-:Y:S05]  /*7c20*/  @!P0 BRA `(.L_x_147) ;  /* 0xfffffffc00f08947 */ /* 0x008fea000383ffff */
[----:B------:R-:W-:Y:S05]  /*7c30*/  BRA `(.L_x_148) ;  /* 0xffffffc800ac7947 */ /* 0x000fea000383ffff */
.L_x_82:
[----:B--2---:R2:W4:Y:S02]  /*7c40*/  SYNCS.PHASECHK.TRANS64.TRYWAIT P0, [R0+URZ+0xa0], R3 ;  /* 0x0000a003000075a7 */ /* 0x00452400080011ff */
[----:B----4-:R-:W-:Y:S05]  /*7c50*/  @!P0 NANOSLEEP.SYNCS 0x989680 ;  /* 0x009896800000895d */ /* 0x010fea0003900000 */
[----:B------:R-:W4:Y:S02]  /*7c60*/  @!P0 SYNCS.PHASECHK.TRANS64 P0, [R0+URZ+0xa0], R3 ;  /* 0x0000a003000085a7 */ /* 0x000f2400080010ff */
[----:B----4-:R-:W-:Y:S05]  /*7c70*/  @!P0 BRA `(.L_x_82) ;  /* 0xfffffffc00f08947 */ /* 0x010fea000383ffff */
[----:B------:R-:W-:Y:S05]  /*7c80*/  BRA `(.L_x_149) ;  /* 0xffffffcc007c7947 */ /* 0x000fea000383ffff */
.L_x_93:
[----:B-1----:R1:W3:Y:S02]  /*7c90*/  SYNCS.PHASECHK.TRANS64.TRYWAIT P1, [R0+URZ+0x70], R3 ;  /* 0x00007003000075a7 */ /* 0x0022e400080211ff */
[----:B---3--:R-:W-:Y:S05]  /*7ca0*/  @!P1 NANOSLEEP.SYNCS 0x989680 ;  /* 0x009896800000995d */ /* 0x008fea0003900000 */
[----:B------:R-:W3:Y:S02]  /*7cb0*/  @!P1 SYNCS.PHASECHK.TRANS64 P1, [R0+URZ+0x70], R3 ;  /* 0x00007003000095a7 */ /* 0x000ee400080210ff */
[----:B---3--:R-:W-:Y:S05]  /*7cc0*/  @!P1 BRA `(.L_x_93) ;  /* 0xfffffffc00f09947 */ /* 0x008fea000383ffff */
[----:B------:R-:W-:Y:S05]  /*7cd0*/  BRA `(.L_x_92) ;  /* 0xffffffd800947947 */ /* 0x000fea000383ffff */
.L_x_95:
[----:B---3--:R3:W4:Y:S02]  /*7ce0*/  SYNCS.PHASECHK.TRANS64.TRYWAIT P0, [R108+URZ+0xc0], R7 ;  /* 0x0000c0076c0075a7 */ /* 0x00872400080011ff */
[----:B----4-:R-:W-:Y:S05]  /*7cf0*/  @!P0 NANOSLEEP.SYNCS 0x989680 ;  /* 0x009896800000895d */ /* 0x010fea0003900000 */
[----:B------:R-:W4:Y:S02]  /*7d00*/  @!P0 SYNCS.PHASECHK.TRANS64 P0, [R108+URZ+0xc0], R7 ;  /* 0x0000c0076c0085a7 */ /* 0x000f2400080010ff */
[----:B----4-:R-:W-:Y:S05]  /*7d10*/  @!P0 BRA `(.L_x_95) ;  /* 0xfffffffc00f08947 */ /* 0x010fea000383ffff */
[----:B------:R-:W-:Y:S05]  /*7d20*/  BRA `(.L_x_94) ;  /* 0xffffffd800e87947 */ /* 0x000fea000383ffff */
.L_x_103:
[----:B--2---:R2:W3:Y:S02]  /*7d30*/  SYNCS.PHASECHK.TRANS64.TRYWAIT P0, [R75+URZ+0x70], R0 ;  /* 0x000070004b0075a7 */ /* 0x0044e400080011ff */
[----:B---3--:R-:W-:Y:S05]  /*7d40*/  @!P0 NANOSLEEP.SYNCS 0x989680 ;  /* 0x009896800000895d */ /* 0x008fea0003900000 */
[----:B------:R-:W3:Y:S02]  /*7d50*/  @!P0 SYNCS.PHASECHK.TRANS64 P0, [R75+URZ+0x70], R0 ;  /* 0x000070004b0085a7 */ /* 0x000ee400080010ff */
[----:B---3--:R-:W-:Y:S05]  /*7d60*/  @!P0 BRA `(.L_x_103) ;  /* 0xfffffffc00f08947 */ /* 0x008fea000383ffff */
[----:B------:R-:W-:Y:S05]  /*7d70*/  BRA `(.L_x_102) ;  /* 0xffffffe400dc7947 */ /* 0x000fea000383ffff */
        .weak           $__internal_0_$__cuda_sm10x_tcgen05_guardrail_trap_col_being_dealloced_not_returned_by_alloc
        .type           $__internal_0_$__cuda_sm10x_tcgen05_guardrail_trap_col_being_dealloced_not_returned_by_alloc,@function
        .size           $__internal_0_$__cuda_sm10x_tcgen05_guardrail_trap_col_being_dealloced_not_returned_by_alloc,($__internal_1_$__cuda_sm10x_tcgen05_guardrail_trap_phase_invalid_during_alloc - $__internal_0_$__cuda_sm10x_tcgen05_guardrail_trap_col_being_dealloced_not_returned_by_alloc)
$__internal_0_$__cuda_sm10x_tcgen05_guardrail_trap_col_being_dealloced_not_returned_by_alloc:
[----:B------:R-:W-:Y:S05]  /*7d80*/  BPT.TRAP 0x1 ;  /* 0x000000040000795c */ /* 0x000fea0000300000 */
[----:B------:R-:W-:-:S04]  /*7d90*/  HFMA2 R3, -RZ, RZ, 0, 0 ;  /* 0x00000000ff037431 */ /* 0x000fc800000001ff */
[----:B------:R-:W-:Y:S05]  /*7da0*/  RET.REL.NODEC R2 `(_ZN7cutlass13device_kernelINS_4gemm6kernel13GemmUniversalIN4cute5tupleIJiiiiEEENS1_10collective13CollectiveMmaINS1_35MainloopSm100TmaUmmaWarpSpecializedILi7ELi2ELi4ENS5_IJNS4_1CILi1EEESB_SB_EEEEENS5_IJNSA_ILi64EEENSA_ILi128EEENSA_ILi32EEEEEEaNS5_IJlSB_lEEEaSI_NS4_8TiledMMAINS4_8MMA_AtomIJNS4_15SM100_MMA_S8_SSIaaiLi64ELi128ELNS4_4UMMA5MajorE0ELSN_0ELNSM_8SaturateE0EEEEEENS4_6LayoutISC_NS5_IJNSA_ILi0EEESS_SS_EEEEENS5_IJNS4_10UnderscoreESV_SV_EEEEENS4_13SM90_TMA_LOADENS4_14ComposedLayoutINS4_7SwizzleILi1ELi4ELi3EEENS4_18smem_ptr_flag_bitsILi8EEENSR_INS5_IJNSA_ILi8EEESG_EEENS5_IJSG_SB_EEEEEEEvNS4_8identityESY_S18_vS19_EENS_8epilogue10collective18CollectiveEpilogueINS1B_23Sm100TmaWarpSpecializedILi2ELi2ELi32ELb0ELb0EEEJSH_NS5_IJNSR_ISE_SB_EES1G_EEEaSI_aSI_NS1B_6fusion15FusionCallbacksIS1F_NS1I_17LinearCombinationIaiaiLNS_15FloatRoundStyleE2EEESH_S1H_JEEENS4_5SM1004TMEM4LOAD26SM100_TMEM_LOAD_16dp32b32xESY_NSZ_INS10_ILi2ELi4ELi3EEES13_NSR_INS5_IJS14_SE_EEENS5_IJSE_SB_EEEEEEENS4_39AutoVectorizingCopyWithAssumedAlignmentILi128EEENS4_14SM90_TMA_STOREES1W_S1Y_S1Y_EEEvvEEEEvNT_6ParamsE) ;  /* 0xffffff8002947950 */ /* 0x000fea0003c3ffff */
        .weak           $__internal_1_$__cuda_sm10x_tcgen05_guardrail_trap_phase_invalid_during_alloc
        .type           $__internal_1_$__cuda_sm10x_tcgen05_guardrail_trap_phase_invalid_during_alloc,@function
        .size           $__internal_1_$__cuda_sm10x_tcgen05_guardrail_trap_phase_invalid_during_alloc,($__internal_2_$__cuda_sm10x_tcgen05_guardrail_trap_unallocated_columns_being_dealloced - $__internal_1_$__cuda_sm10x_tcgen05_guardrail_trap_phase_invalid_during_alloc)
$__internal_1_$__cuda_sm10x_tcgen05_guardrail_trap_phase_invalid_during_alloc:
[----:B------:R-:W-:Y:S05]  /*7db0*/  BPT.TRAP 0x1 ;  /* 0x000000040000795c */ /* 0x000fea0000300000 */
[----:B------:R-:W-:-:S04]  /*7dc0*/  MOV R3, 0x0 ;  /* 0x0000000000037802 */ /* 0x000fc80000000f00 */
[----:B------:R-:W-:Y:S05]  /*7dd0*/  RET.REL.NODEC R2 `(_ZN7cutlass13device_kernelINS_4gemm6kernel13GemmUniversalIN4cute5tupleIJiiiiEEENS1_10collective13CollectiveMmaINS1_35MainloopSm100TmaUmmaWarpSpecializedILi7ELi2ELi4ENS5_IJNS4_1CILi1EEESB_SB_EEEEENS5_IJNSA_ILi64EEENSA_ILi128EEENSA_ILi32EEEEEEaNS5_IJlSB_lEEEaSI_NS4_8TiledMMAINS4_8MMA_AtomIJNS4_15SM100_MMA_S8_SSIaaiLi64ELi128ELNS4_4UMMA5MajorE0ELSN_0ELNSM_8SaturateE0EEEEEENS4_6LayoutISC_NS5_IJNSA_ILi0EEESS_SS_EEEEENS5_IJNS4_10UnderscoreESV_SV_EEEEENS4_13SM90_TMA_LOADENS4_14ComposedLayoutINS4_7SwizzleILi1ELi4ELi3EEENS4_18smem_ptr_flag_bitsILi8EEENSR_INS5_IJNSA_ILi8EEESG_EEENS5_IJSG_SB_EEEEEEEvNS4_8identityESY_S18_vS19_EENS_8epilogue10collective18CollectiveEpilogueINS1B_23Sm100TmaWarpSpecializedILi2ELi2ELi32ELb0ELb0EEEJSH_NS5_IJNSR_ISE_SB_EES1G_EEEaSI_aSI_NS1B_6fusion15FusionCallbacksIS1F_NS1I_17LinearCombinationIaiaiLNS_15FloatRoundStyleE2EEESH_S1H_JEEENS4_5SM1004TMEM4LOAD26SM100_TMEM_LOAD_16dp32b32xESY_NSZ_INS10_ILi2ELi4ELi3EEES13_NSR_INS5_IJS14_SE_EEENS5_IJSE_SB_EEEEEEENS4_39AutoVectorizingCopyWithAssumedAlignmentILi128EEENS4_14SM90_TMA_STOREES1W_S1Y_S1Y_EEEvvEEEEvNT_6ParamsE) ;  /* 0xffffff8002887950 */ /* 0x000fea0003c3ffff */
        .weak           $__internal_2_$__cuda_sm10x_tcgen05_guardrail_trap_unallocated_columns_being_dealloced
        .type           $__internal_2_$__cuda_sm10x_tcgen05_guardrail_trap_unallocated_columns_being_dealloced,@function
        .size           $__internal_2_$__cuda_sm10x_tcgen05_guardrail_trap_unallocated_columns_being_dealloced,(.L_x_151 - $__internal_2_$__cuda_sm10x_tcgen05_guardrail_trap_unallocated_columns_being_dealloced)
$__internal_2_$__cuda_sm10x_tcgen05_guardrail_trap_unallocated_columns_being_dealloced:
[----:B------:R-:W-:Y:S05]  /*7de0*/  BPT.TRAP 0x1 ;  /* 0x000000040000795c */ /* 0x000fea0000300000 */
[----:B------:R-:W-:-:S04]  /*7df0*/  HFMA2 R3, -RZ, RZ, 0, 0 ;  /* 0x00000000ff037431 */ /* 0x000fc800000001ff */
[----:B------:R-:W-:Y:S05]  /*7e00*/  RET.REL.NODEC R2 `(_ZN7cutlass13device_kernelINS_4gemm6kernel13GemmUniversalIN4cute5tupleIJiiiiEEENS1_10collective13CollectiveMmaINS1_35MainloopSm100TmaUmmaWarpSpecializedILi7ELi2ELi4ENS5_IJNS4_1CILi1EEESB_SB_EEEEENS5_IJNSA_ILi64EEENSA_ILi128EEENSA_ILi32EEEEEEaNS5_IJlSB_lEEEaSI_NS4_8TiledMMAINS4_8MMA_AtomIJNS4_15SM100_MMA_S8_SSIaaiLi64ELi128ELNS4_4UMMA5MajorE0ELSN_0ELNSM_8SaturateE0EEEEEENS4_6LayoutISC_NS5_IJNSA_ILi0EEESS_SS_EEEEENS5_IJNS4_10UnderscoreESV_SV_EEEEENS4_13SM90_TMA_LOADENS4_14ComposedLayoutINS4_7SwizzleILi1ELi4ELi3EEENS4_18smem_ptr_flag_bitsILi8EEENSR_INS5_IJNSA_ILi8EEESG_EEENS5_IJSG_SB_EEEEEEEvNS4_8identityESY_S18_vS19_EENS_8epilogue10collective18CollectiveEpilogueINS1B_23Sm100TmaWarpSpecializedILi2ELi2ELi32ELb0ELb0EEEJSH_NS5_IJNSR_ISE_SB_EES1G_EEEaSI_aSI_NS1B_6fusion15FusionCallbacksIS1F_NS1I_17LinearCombinationIaiaiLNS_15FloatRoundStyleE2EEESH_S1H_JEEENS4_5SM1004TMEM4LOAD26SM100_TMEM_LOAD_16dp32b32xESY_NSZ_INS10_ILi2ELi4ELi3EEES13_NSR_INS5_IJS14_SE_EEENS5_IJSE_SB_EEEEEEENS4_39AutoVectorizingCopyWithAssumedAlignmentILi128EEENS4_14SM90_TMA_STOREES1W_S1Y_S1Y_EEEvvEEEEvNT_6ParamsE) ;  /* 0xffffff80027c7950 */ /* 0x000fea0003c3ffff */
.L_x_150:
[----:B------:R-:W-:-:S00]  /*7e10*/  BRA `(.L_x_150) ;  /* 0xfffffffc00fc7947 */ /* 0x000fc0000383ffff */
[----:B------:R-:W-:-:S00]  /*7e20*/  NOP ;  /* 0x0000000000007918 */ /* 0x000fc00000000000 */
        /* <DEDUP_REMOVED lines=13> */
.L_x_151:


//--------------------- .nv.global.init           --------------------------
	.section	.nv.global.init,"aw",@progbits
.nv.global.init:
	.type		$str$27,@object
	.size		$str$27,($str$28 - $str$27)
$str$27:
        /*0000*/ 	.byte	0x28, 0x61, 0x64, 0x64, 0x72, 0x65, 0x73, 0x73, 0x20, 0x26, 0x20, 0x6d, 0x61, 0x73, 0x6b, 0x29
        /*0010*/ 	.byte	0x20, 0x3d, 0x3d, 0x20, 0x30, 0x00
	.type		$str$28,@object
	.size		$str$28,($str$26 - $str$28)
$str$28:
        /*0016*/ 	.byte	0x2f, 0x74, 0x6d, 0x70, 0x2f, 0x63, 0x75, 0x74, 0x6c, 0x61, 0x73, 0x73, 0x5f, 0x73, 0x77, 0x65
        /*0026*/ 	.byte	0x65, 0x70, 0x5f, 0x73, 0x72, 0x63, 0x2f, 0x69, 0x6e, 0x63, 0x6c, 0x75, 0x64, 0x65, 0x2f, 0x63
        /*0036*/ 	.byte	0x75, 0x74, 0x65, 0x2f, 0x70, 0x6f, 0x69, 0x6e, 0x74, 0x65, 0x72, 0x5f, 0x66, 0x6c, 0x61, 0x67
        /*0046*/ 	.byte	0x67, 0x65, 0x64, 0x2e, 0x68, 0x70, 0x70, 0x00
	.type		$str$26,@object
	.size		$str$26,($str$25 - $str$26)
$str$26:
        /*004e*/ 	.byte	0x2f, 0x74, 0x6d, 0x70, 0x2f, 0x63, 0x75, 0x74, 0x6c, 0x61, 0x73, 0x73, 0x5f, 0x73, 0x77, 0x65
        /*005e*/ 	.byte	0x65, 0x70, 0x5f, 0x73, 0x72, 0x63, 0x2f, 0x69, 0x6e, 0x63, 0x6c, 0x75, 0x64, 0x65, 0x2f, 0x63
        /*006e*/ 	.byte	0x75, 0x74, 0x65, 0x2f, 0x61, 0x74, 0x6f, 0x6d, 0x2f, 0x63, 0x6f, 0x70, 0x79, 0x5f, 0x74, 0x72
        /*007e*/ 	.byte	0x61, 0x69, 0x74, 0x73, 0x5f, 0x73, 0x6d, 0x31, 0x30, 0x30, 0x2e, 0x68, 0x70, 0x70, 0x00
	.type		$str$25,@object
	.size		$str$25,(__unnamed_1 - $str$25)
$str$25:
        /*008d*/ 	.byte	0x28, 0x28, 0x75, 0x69, 0x6e, 0x74, 0x33, 0x32, 0x5f, 0x74, 0x28, 0x74, 0x68, 0x72, 0x65, 0x61
        /*009d*/ 	.byte	0x64, 0x49, 0x64, 0x78, 0x2e, 0x78, 0x29, 0x20, 0x2f, 0x20, 0x33, 0x32, 0x29, 0x20, 0x25, 0x20
        /*00ad*/ 	.byte	0x34, 0x29, 0x20, 0x3d, 0x3d, 0x20, 0x28, 0x28, 0x28, 0x74, 0x6d, 0x65, 0x6d, 0x5f, 0x61, 0x64
        /*00bd*/ 	.byte	0x64, 0x72, 0x20, 0x3e, 0x3e, 0x20, 0x31, 0x36, 0x29, 0x20, 0x2f, 0x20, 0x33, 0x32, 0x29, 0x20
        /*00cd*/ 	.byte	0x25, 0x20, 0x34, 0x29, 0x00
	.type		__unnamed_1,@object
	.size		__unnamed_1,(__unnamed_2 - __unnamed_1)
__unnamed_1:
        /*00d2*/ 	.byte	0x61, 0x75, 0x74, 0x6f, 0x20, 0x63, 0x75, 0x74, 0x65, 0x3a, 0x3a, 0x61, 0x73, 0x5f, 0x70, 0x6f
        /* <DEDUP_REMOVED lines=24> */
        /*0262*/ 	.byte	0x00
	.type		__unnamed_2,@object
	.size		__unnamed_2,(.L_2 - __unnamed_2)
__unnamed_2:
        /* <DEDUP_REMOVED lines=41> */
.L_2:


//--------------------- .nv.shared._ZN7cutlass13device_kernelINS_4gemm6kernel13GemmUniversalIN4cute5tupleIJiiiiEEENS1_10collective13CollectiveMmaINS1_35MainloopSm100TmaUmmaWarpSpecializedILi7ELi2ELi4ENS5_IJNS4_1CILi1EEESB_SB_EEEEENS5_IJNSA_ILi64EEENSA_ILi128EEENSA_ILi32EEEEEEaNS5_IJlSB_lEEEaSI_NS4_8TiledMMAINS4_8MMA_AtomIJNS4_15SM100_MMA_S8_SSIaaiLi64ELi128ELNS4_4UMMA5MajorE0ELSN_0ELNSM_8SaturateE0EEEEEENS4_6LayoutISC_NS5_IJNSA_ILi0EEESS_SS_EEEEENS5_IJNS4_10UnderscoreESV_SV_EEEEENS4_13SM90_TMA_LOADENS4_14ComposedLayoutINS4_7SwizzleILi1ELi4ELi3EEENS4_18smem_ptr_flag_bitsILi8EEENSR_INS5_IJNSA_ILi8EEESG_EEENS5_IJSG_SB_EEEEEEEvNS4_8identityESY_S18_vS19_EENS_8epilogue10collective18CollectiveEpilogueINS1B_23Sm100TmaWarpSpecializedILi2ELi2ELi32ELb0ELb0EEEJSH_NS5_IJNSR_ISE_SB_EES1G_EEEaSI_aSI_NS1B_6fusion15FusionCallbacksIS1F_NS1I_17LinearCombinationIaiaiLNS_15FloatRoundStyleE2EEESH_S1H_JEEENS4_5SM1004TMEM4LOAD26SM100_TMEM_LOAD_16dp32b32xESY_NSZ_INS10_ILi2ELi4ELi3EEES13_NSR_INS5_IJS14_SE_EEENS5_IJSE_SB_EEEEEEENS4_39AutoVectorizingCopyWithAssumedAlignmentILi128EEENS4_14SM90_TMA_STOREES1W_S1Y_S1Y_EEEvvEEEEvNT_6ParamsE --------------------------
	.section	.nv.shared._ZN7cutlass13device_kernelINS_4gemm6kernel13GemmUniversalIN4cute5tupleIJiiiiEEENS1_10collective13CollectiveMmaINS1_35MainloopSm100TmaUmmaWarpSpecializedILi7ELi2ELi4ENS5_IJNS4_1CILi1EEESB_SB_EEEEENS5_IJNSA_ILi64EEENSA_ILi128EEENSA_ILi32EEEEEEaNS5_IJlSB_lEEEaSI_NS4_8TiledMMAINS4_8MMA_AtomIJNS4_15SM100_MMA_S8_SSIaaiLi64ELi128ELNS4_4UMMA5MajorE0ELSN_0ELNSM_8SaturateE0EEEEEENS4_6LayoutISC_NS5_IJNSA_ILi0EEESS_SS_EEEEENS5_IJNS4_10UnderscoreESV_SV_EEEEENS4_13SM90_TMA_LOADENS4_14ComposedLayoutINS4_7SwizzleILi1ELi4ELi3EEENS4_18smem_ptr_flag_bitsILi8EEENSR_INS5_IJNSA_ILi8EEESG_EEENS5_IJSG_SB_EEEEEEEvNS4_8identityESY_S18_vS19_EENS_8epilogue10collective18CollectiveEpilogueINS1B_23Sm100TmaWarpSpecializedILi2ELi2ELi32ELb0ELb0EEEJSH_NS5_IJNSR_ISE_SB_EES1G_EEEaSI_aSI_NS1B_6fusion15FusionCallbacksIS1F_NS1I_17LinearCombinationIaiaiLNS_15FloatRoundStyleE2EEESH_S1H_JEEENS4_5SM1004TMEM4LOAD26SM100_TMEM_LOAD_16dp32b32xESY_NSZ_INS10_ILi2ELi4ELi3EEES13_NSR_INS5_IJS14_SE_EEENS5_IJSE_SB_EEEEEEENS4_39AutoVectorizingCopyWithAssumedAlignmentILi128EEENS4_14SM90_TMA_STOREES1W_S1Y_S1Y_EEEvvEEEEvNT_6ParamsE,"aw",@nobits
	.sectionflags	@""
	.align	16
	.zero		1024


//--------------------- .nv.shared.reserved.0     --------------------------
	.section	.nv.shared.reserved.0,"aw",@nobits
	.weak		__nv_reservedSMEM_offset_0_alias
	.size		__nv_reservedSMEM_offset_0_alias, 0, 64
	.other		__nv_reservedSMEM_offset_0_alias,@"STO_CUDA_RESERVED_SHARED STV_DEFAULT"
__nv_reservedSMEM_offset_0_alias:
	.zero		0
.nv.shared.reserved.0:
	.zero		64
	.weak		__nv_reservedSMEM_tcgen05_partition
	.type		__nv_reservedSMEM_tcgen05_partition,@object
	.size		__nv_reservedSMEM_tcgen05_partition,(.L_0 - __nv_reservedSMEM_tcgen05_partition)
__nv_reservedSMEM_tcgen05_partition:
	.zero		32
.L_0:


//--------------------- .nv.global                --------------------------
	.section	.nv.global,"aw",@nobits
.nv.global:
	.type		_ZN40_INTERNAL_c5a8dc01_4_k_cu_49855ea7_284834cute1_E,@object
	.size		_ZN40_INTERNAL_c5a8dc01_4_k_cu_49855ea7_284834cute1_E,(_ZN40_INTERNAL_c5a8dc01_4_k_cu_49855ea7_284834cuda3std3__45__cpo6cbeginE - _ZN40_INTERNAL_c5a8dc01_4_k_cu_49855ea7_284834cute1_E)
_ZN40_INTERNAL_c5a8dc01_4_k_cu_49855ea7_284834cute1_E:
	.zero		1
	.type		_ZN40_INTERNAL_c5a8dc01_4_k_cu_49855ea7_284834cuda3std3__45__cpo6cbeginE,@object
	.size		_ZN40_INTERNAL_c5a8dc01_4_k_cu_49855ea7_284834cuda3std3__45__cpo6cbeginE,(_ZN40_INTERNAL_c5a8dc01_4_k_cu_49855ea7_284834cuda3std3__48in_placeE - _ZN40_INTERNAL_c5a8dc01_4_k_cu_49855ea7_284834cuda3std3__45__cpo6cbeginE)
_ZN40_INTERNAL_c5a8dc01_4_k_cu_49855ea7_284834cuda3std3__45__cpo6cbeginE:
	.zero		1
	.type		_ZN40_INTERNAL_c5a8dc01_4_k_cu_49855ea7_284834cuda3std3__48in_placeE,@object
	.size		_ZN40_INTERNAL_c5a8dc01_4_k_cu_49855ea7_284834cuda3std3__48in_placeE,(_ZN40_INTERNAL_c5a8dc01_4_k_cu_49855ea7_284834cuda3std6ranges3__45__cpo9iter_moveE - _ZN40_INTERNAL_c5a8dc01_4_k_cu_49855ea7_284834cuda3std3__48in_placeE)
_ZN40_INTERNAL_c5a8dc01_4_k_cu_49855ea7_284834cuda3std3__48in_placeE:
	.zero		1
	.type		_ZN40_INTERNAL_c5a8dc01_4_k_cu_49855ea7_284834cuda3std6ranges3__45__cpo9iter_moveE,@object
	.size		_ZN40_INTERNAL_c5a8dc01_4_k_cu_49855ea7_284834cuda3std6ranges3__45__cpo9iter_moveE,(_ZN40_INTERNAL_c5a8dc01_4_k_cu_49855ea7_284834cuda3std3__45__cpo5beginE - _ZN40_INTERNAL_c5a8dc01_4_k_cu_49855ea7_284834cuda3std6ranges3__45__cpo9iter_moveE)
_ZN40_INTERNAL_c5a8dc01_4_k_cu_49855ea7_284834cuda3std6ranges3__45__cpo9iter_moveE:
	.zero		1
	.type		_ZN40_INTERNAL_c5a8dc01_4_k_cu_49855ea7_284834cuda3std3__45__cpo5beginE,@object
	.size		_ZN40_INTERNAL_c5a8dc01_4_k_cu_49855ea7_284834cuda3std3__45__cpo5beginE,(_ZN40_INTERNAL_c5a8dc01_4_k_cu_49855ea7_284834cuda3std3__442_GLOBAL__N__c5a8dc01_4_k_cu_49855ea7_284836ignoreE - _ZN40_INTERNAL_c5a8dc01_4_k_cu_49855ea7_284834cuda3std3__45__cpo5beginE)
_ZN40_INTERNAL_c5a8dc01_4_k_cu_49855ea7_284834cuda3std3__45__cpo5beginE:
	.zero		1
	.type		_ZN40_INTERNAL_c5a8dc01_4_k_cu_49855ea7_284834cuda3std3__442_GLOBAL__N__c5a8dc01_4_k_cu_49855ea7_284836ignoreE,@object
	.size		_ZN40_INTERNAL_c5a8dc01_4_k_cu_49855ea7_284834cuda3std3__442_GLOBAL__N__c5a8dc01_4_k_cu_49855ea7_284836ignoreE,(_ZN40_INTERNAL_c5a8dc01_4_k_cu_49855ea7_284834cute7productE - _ZN40_INTERNAL_c5a8dc01_4_k_cu_49855ea7_284834cuda3std3__442_GLOBAL__N__c5a8dc01_4_k_cu_49855ea7_284836ignoreE)
_ZN40_INTERNAL_c5a8dc01_4_k_cu_49855ea7_284834cuda3std3__442_GLOBAL__N__c5a8dc01_4_k_cu_49855ea7_284836ignoreE:
	.zero		1
	.type		_ZN40_INTERNAL_c5a8dc01_4_k_cu_49855ea7_284834cute7productE,@object
	.size		_ZN40_INTERNAL_c5a8dc01_4_k_cu_49855ea7_284834cute7productE,(_ZN40_INTERNAL_c5a8dc01_4_k_cu_49855ea7_284834cuda3std3__45__cpo3endE - _ZN40_INTERNAL_c5a8dc01_4_k_cu_49855ea7_284834cute7productE)
_ZN40_INTERNAL_c5a8dc01_4_k_cu_49855ea7_284834cute7productE:
	.zero		1
	.type		_ZN40_INTERNAL_c5a8dc01_4_k_cu_49855ea7_284834cuda3std3__45__cpo3endE,@object
	.size		_ZN40_INTERNAL_c5a8dc01_4_k_cu_49855ea7_284834cuda3std3__45__cpo3endE,(_ZN40_INTERNAL_c5a8dc01_4_k_cu_49855ea7_284834cuda3std3__419piecewise_constructE - _ZN40_INTERNAL_c5a8dc01_4_k_cu_49855ea7_284834cuda3std3__45__cpo3endE)
_ZN40_INTERNAL_c5a8dc01_4_k_cu_49855ea7_284834cuda3std3__45__cpo3endE:
	.zero		1
	.type		_ZN40_INTERNAL_c5a8dc01_4_k_cu_49855ea7_284834cuda3std3__419piecewise_constructE,@object
	.size		_ZN40_INTERNAL_c5a8dc01_4_k_cu_49855ea7_284834cuda3std3__419piecewise_constructE,(_ZN40_INTERNAL_c5a8dc01_4_k_cu_49855ea7_284834cuda3std3__45__cpo4cendE - _ZN40_INTERNAL_c5a8dc01_4_k_cu_49855ea7_284834cuda3std3__419piecewise_constructE)
_ZN40_INTERNAL_c5a8dc01_4_k_cu_49855ea7_284834cuda3std3__419piecewise_constructE:
	.zero		1
	.type		_ZN40_INTERNAL_c5a8dc01_4_k_cu_49855ea7_284834cuda3std3__45__cpo4cendE,@object
	.size		_ZN40_INTERNAL_c5a8dc01_4_k_cu_49855ea7_284834cuda3std3__45__cpo4cendE,(_ZN40_INTERNAL_c5a8dc01_4_k_cu_49855ea7_284834cuda3std6ranges3__45__cpo4swapE - _ZN40_INTERNAL_c5a8dc01_4_k_cu_49855ea7_284834cuda3std3__45__cpo4cendE)
_ZN40_INTERNAL_c5a8dc01_4_k_cu_49855ea7_284834cuda3std3__45__cpo4cendE:
	.zero		1
	.type		_ZN40_INTERNAL_c5a8dc01_4_k_cu_49855ea7_284834cuda3std6ranges3__45__cpo4swapE,@object
	.size		_ZN40_INTERNAL_c5a8dc01_4_k_cu_49855ea7_284834cuda3std6ranges3__45__cpo4swapE,(.L_10 - _ZN40_INTERNAL_c5a8dc01_4_k_cu_49855ea7_284834cuda3std6ranges3__45__cpo4swapE)
_ZN40_INTERNAL_c5a8dc01_4_k_cu_49855ea7_284834cuda3std6ranges3__45__cpo4swapE:
	.zero		1
.L_10:


//--------------------- .nv.constant0._ZN7cutlass13device_kernelINS_4gemm6kernel13GemmUniversalIN4cute5tupleIJiiiiEEENS1_10collective13CollectiveMmaINS1_35MainloopSm100TmaUmmaWarpSpecializedILi7ELi2ELi4ENS5_IJNS4_1CILi1EEESB_SB_EEEEENS5_IJNSA_ILi64EEENSA_ILi128EEENSA_ILi32EEEEEEaNS5_IJlSB_lEEEaSI_NS4_8TiledMMAINS4_8MMA_AtomIJNS4_15SM100_MMA_S8_SSIaaiLi64ELi128ELNS4_4UMMA5MajorE0ELSN_0ELNSM_8SaturateE0EEEEEENS4_6LayoutISC_NS5_IJNSA_ILi0EEESS_SS_EEEEENS5_IJNS4_10UnderscoreESV_SV_EEEEENS4_13SM90_TMA_LOADENS4_14ComposedLayoutINS4_7SwizzleILi1ELi4ELi3EEENS4_18smem_ptr_flag_bitsILi8EEENSR_INS5_IJNSA_ILi8EEESG_EEENS5_IJSG_SB_EEEEEEEvNS4_8identityESY_S18_vS19_EENS_8epilogue10collective18CollectiveEpilogueINS1B_23Sm100TmaWarpSpecializedILi2ELi2ELi32ELb0ELb0EEEJSH_NS5_IJNSR_ISE_SB_EES1G_EEEaSI_aSI_NS1B_6fusion15FusionCallbacksIS1F_NS1I_17LinearCombinationIaiaiLNS_15FloatRoundStyleE2EEESH_S1H_JEEENS4_5SM1004TMEM4LOAD26SM100_TMEM_LOAD_16dp32b32xESY_NSZ_INS10_ILi2ELi4ELi3EEES13_NSR_INS5_IJS14_SE_EEENS5_IJSE_SB_EEEEEEENS4_39AutoVectorizingCopyWithAssumedAlignmentILi128EEENS4_14SM90_TMA_STOREES1W_S1Y_S1Y_EEEvvEEEEvNT_6ParamsE --------------------------
	.section	.nv.constant0._ZN7cutlass13device_kernelINS_4gemm6kernel13GemmUniversalIN4cute5tupleIJiiiiEEENS1_10collective13CollectiveMmaINS1_35MainloopSm100TmaUmmaWarpSpecializedILi7ELi2ELi4ENS5_IJNS4_1CILi1EEESB_SB_EEEEENS5_IJNSA_ILi64EEENSA_ILi128EEENSA_ILi32EEEEEEaNS5_IJlSB_lEEEaSI_NS4_8TiledMMAINS4_8MMA_AtomIJNS4_15SM100_MMA_S8_SSIaaiLi64ELi128ELNS4_4UMMA5MajorE0ELSN_0ELNSM_8SaturateE0EEEEEENS4_6LayoutISC_NS5_IJNSA_ILi0EEESS_SS_EEEEENS5_IJNS4_10UnderscoreESV_SV_EEEEENS4_13SM90_TMA_LOADENS4_14ComposedLayoutINS4_7SwizzleILi1ELi4ELi3EEENS4_18smem_ptr_flag_bitsILi8EEENSR_INS5_IJNSA_ILi8EEESG_EEENS5_IJSG_SB_EEEEEEEvNS4_8identityESY_S18_vS19_EENS_8epilogue10collective18CollectiveEpilogueINS1B_23Sm100TmaWarpSpecializedILi2ELi2ELi32ELb0ELb0EEEJSH_NS5_IJNSR_ISE_SB_EES1G_EEEaSI_aSI_NS1B_6fusion15FusionCallbacksIS1F_NS1I_17LinearCombinationIaiaiLNS_15FloatRoundStyleE2EEESH_S1H_JEEENS4_5SM1004TMEM4LOAD26SM100_TMEM_LOAD_16dp32b32xESY_NSZ_INS10_ILi2ELi4ELi3EEES13_NSR_INS5_IJS14_SE_EEENS5_IJSE_SB_EEEEEEENS4_39AutoVectorizingCopyWithAssumedAlignmentILi128EEENS4_14SM90_TMA_STOREES1W_S1Y_S1Y_EEEvvEEEEvNT_6ParamsE,"a",@progbits
	.sectionflags	@""
	.align	4
.nv.constant0._ZN7cutlass13device_kernelINS_4gemm6kernel13GemmUniversalIN4cute5tupleIJiiiiEEENS1_10collective13CollectiveMmaINS1_35MainloopSm100TmaUmmaWarpSpecializedILi7ELi2ELi4ENS5_IJNS4_1CILi1EEESB_SB_EEEEENS5_IJNSA_ILi64EEENSA_ILi128EEENSA_ILi32EEEEEEaNS5_IJlSB_lEEEaSI_NS4_8TiledMMAINS4_8MMA_AtomIJNS4_15SM100_MMA_S8_SSIaaiLi64ELi128ELNS4_4UMMA5MajorE0ELSN_0ELNSM_8SaturateE0EEEEEENS4_6LayoutISC_NS5_IJNSA_ILi0EEESS_SS_EEEEENS5_IJNS4_10UnderscoreESV_SV_EEEEENS4_13SM90_TMA_LOADENS4_14ComposedLayoutINS4_7SwizzleILi1ELi4ELi3EEENS4_18smem_ptr_flag_bitsILi8EEENSR_INS5_IJNSA_ILi8EEESG_EEENS5_IJSG_SB_EEEEEEEvNS4_8identityESY_S18_vS19_EENS_8epilogue10collective18CollectiveEpilogueINS1B_23Sm100TmaWarpSpecializedILi2ELi2ELi32ELb0ELb0EEEJSH_NS5_IJNSR_ISE_SB_EES1G_EEEaSI_aSI_NS1B_6fusion15FusionCallbacksIS1F_NS1I_17LinearCombinationIaiaiLNS_15FloatRoundStyleE2EEESH_S1H_JEEENS4_5SM1004TMEM4LOAD26SM100_TMEM_LOAD_16dp32b32xESY_NSZ_INS10_ILi2ELi4ELi3EEES13_NSR_INS5_IJS14_SE_EEENS5_IJSE_SB_EEEEEEENS4_39AutoVectorizingCopyWithAssumedAlignmentILi128EEENS4_14SM90_TMA_STOREES1W_S1Y_S1Y_EEEvvEEEEvNT_6ParamsE:
	.zero		2944


//--------------------- SYMBOLS --------------------------

	.type		.nv.reservedSmem.offset0,@object
	.size		.nv.reservedSmem.offset0,0x4
	.type		.nv.reservedSmem.cap,@object
	.size		.nv.reservedSmem.cap,0x4
	.type		__assertfail,@function
